//
// Generated by NVIDIA NVVM Compiler
//
// Compiler Build ID: CL-36424714
// Cuda compilation tools, release 13.0, V13.0.88
// Based on NVVM 20.0.0
//

.version 9.0
.target sm_100
.address_size 64

	// .globl	neighborhoodSum3dKernel

.visible .entry neighborhoodSum3dKernel(
	.param .u32 neighborhoodSum3dKernel_param_0,
	.param .u64 .ptr .align 1 neighborhoodSum3dKernel_param_1,
	.param .u64 .ptr .align 1 neighborhoodSum3dKernel_param_2,
	.param .u32 neighborhoodSum3dKernel_param_3,
	.param .u32 neighborhoodSum3dKernel_param_4,
	.param .u32 neighborhoodSum3dKernel_param_5,
	.param .u32 neighborhoodSum3dKernel_param_6,
	.param .u32 neighborhoodSum3dKernel_param_7,
	.param .u32 neighborhoodSum3dKernel_param_8,
	.param .u32 neighborhoodSum3dKernel_param_9,
	.param .u32 neighborhoodSum3dKernel_param_10
)
{
	.reg .pred 	%p<40>;
	.reg .b32 	%r<113>;
	.reg .b64 	%rd<489>;
	.reg .b64 	%fd<367>;

	ld.param.u32 	%r74, [neighborhoodSum3dKernel_param_0];
	ld.param.u64 	%rd142, [neighborhoodSum3dKernel_param_1];
	ld.param.u64 	%rd143, [neighborhoodSum3dKernel_param_2];
	ld.param.u32 	%r67, [neighborhoodSum3dKernel_param_3];
	ld.param.u32 	%r68, [neighborhoodSum3dKernel_param_4];
	ld.param.u32 	%r69, [neighborhoodSum3dKernel_param_6];
	ld.param.u32 	%r70, [neighborhoodSum3dKernel_param_7];
	ld.param.u32 	%r71, [neighborhoodSum3dKernel_param_8];
	ld.param.u32 	%r72, [neighborhoodSum3dKernel_param_9];
	ld.param.u32 	%r73, [neighborhoodSum3dKernel_param_10];
	mov.u32 	%r75, %ctaid.x;
	mov.u32 	%r76, %ntid.x;
	mov.u32 	%r77, %tid.x;
	mad.lo.s32 	%r97, %r75, %r76, %r77;
	setp.ge.s32 	%p1, %r97, %r74;
	@%p1 bra 	$L__BB0_57;
	setp.eq.s32 	%p2, %r73, 1;
	@%p2 bra 	$L__BB0_4;
	setp.ne.s32 	%p3, %r73, 0;
	@%p3 bra 	$L__BB0_5;
	div.s32 	%r78, %r97, %r67;
	mul.lo.s32 	%r79, %r78, %r67;
	sub.s32 	%r80, %r97, %r79;
	mul.lo.s32 	%r81, %r68, %r67;
	mad.lo.s32 	%r97, %r81, %r78, %r80;
	bra.uni 	$L__BB0_5;
$L__BB0_4:
	mul.lo.s32 	%r97, %r67, %r97;
$L__BB0_5:
	cvta.to.global.u64 	%rd144, %rd142;
	mul.wide.s32 	%rd145, %r97, 8;
	add.s64 	%rd476, %rd144, %rd145;
	mul.lo.s32 	%r82, %r97, %r71;
	cvta.to.global.u64 	%rd146, %rd143;
	mul.wide.s32 	%rd147, %r82, 8;
	add.s64 	%rd475, %rd146, %rd147;
	setp.lt.s32 	%p4, %r72, 0;
	mov.f64 	%fd351, 0d0000000000000000;
	@%p4 bra 	$L__BB0_18;
	add.s32 	%r5, %r72, 1;
	and.b32  	%r6, %r5, 15;
	setp.lt.u32 	%p5, %r72, 15;
	mov.f64 	%fd351, 0d0000000000000000;
	mov.b32 	%r101, 0;
	@%p5 bra 	$L__BB0_9;
	and.b32  	%r101, %r5, -16;
	neg.s32 	%r99, %r101;
	shl.b32 	%r9, %r69, 4;
	mov.f64 	%fd351, 0d0000000000000000;
	mov.b32 	%r98, 0;
	mul.wide.s32 	%rd150, %r69, 8;
$L__BB0_8:
	.pragma "nounroll";
	mul.wide.s32 	%rd148, %r98, 8;
	add.s64 	%rd149, %rd476, %rd148;
	ld.global.f64 	%fd53, [%rd149];
	add.f64 	%fd54, %fd351, %fd53;
	add.s64 	%rd151, %rd149, %rd150;
	ld.global.f64 	%fd55, [%rd151];
	add.f64 	%fd56, %fd54, %fd55;
	add.s64 	%rd152, %rd151, %rd150;
	ld.global.f64 	%fd57, [%rd152];
	add.f64 	%fd58, %fd56, %fd57;
	add.s64 	%rd153, %rd152, %rd150;
	ld.global.f64 	%fd59, [%rd153];
	add.f64 	%fd60, %fd58, %fd59;
	add.s64 	%rd154, %rd153, %rd150;
	ld.global.f64 	%fd61, [%rd154];
	add.f64 	%fd62, %fd60, %fd61;
	add.s64 	%rd155, %rd154, %rd150;
	ld.global.f64 	%fd63, [%rd155];
	add.f64 	%fd64, %fd62, %fd63;
	add.s64 	%rd156, %rd155, %rd150;
	ld.global.f64 	%fd65, [%rd156];
	add.f64 	%fd66, %fd64, %fd65;
	add.s64 	%rd157, %rd156, %rd150;
	ld.global.f64 	%fd67, [%rd157];
	add.f64 	%fd68, %fd66, %fd67;
	add.s64 	%rd158, %rd157, %rd150;
	ld.global.f64 	%fd69, [%rd158];
	add.f64 	%fd70, %fd68, %fd69;
	add.s64 	%rd159, %rd158, %rd150;
	ld.global.f64 	%fd71, [%rd159];
	add.f64 	%fd72, %fd70, %fd71;
	add.s64 	%rd160, %rd159, %rd150;
	ld.global.f64 	%fd73, [%rd160];
	add.f64 	%fd74, %fd72, %fd73;
	add.s64 	%rd161, %rd160, %rd150;
	ld.global.f64 	%fd75, [%rd161];
	add.f64 	%fd76, %fd74, %fd75;
	add.s64 	%rd162, %rd161, %rd150;
	ld.global.f64 	%fd77, [%rd162];
	add.f64 	%fd78, %fd76, %fd77;
	add.s64 	%rd163, %rd162, %rd150;
	ld.global.f64 	%fd79, [%rd163];
	add.f64 	%fd80, %fd78, %fd79;
	add.s64 	%rd164, %rd163, %rd150;
	ld.global.f64 	%fd81, [%rd164];
	add.f64 	%fd82, %fd80, %fd81;
	add.s64 	%rd165, %rd164, %rd150;
	ld.global.f64 	%fd83, [%rd165];
	add.f64 	%fd351, %fd82, %fd83;
	add.s32 	%r99, %r99, 16;
	add.s32 	%r98, %r98, %r9;
	setp.ne.s32 	%p6, %r99, 0;
	@%p6 bra 	$L__BB0_8;
$L__BB0_9:
	setp.eq.s32 	%p7, %r6, 0;
	@%p7 bra 	$L__BB0_18;
	and.b32  	%r15, %r5, 7;
	setp.lt.u32 	%p8, %r6, 8;
	@%p8 bra 	$L__BB0_12;
	mul.lo.s32 	%r85, %r101, %r69;
	mul.wide.s32 	%rd166, %r85, 8;
	add.s64 	%rd167, %rd476, %rd166;
	ld.global.f64 	%fd85, [%rd167];
	add.f64 	%fd86, %fd351, %fd85;
	mul.wide.s32 	%rd168, %r69, 8;
	add.s64 	%rd169, %rd167, %rd168;
	ld.global.f64 	%fd87, [%rd169];
	add.f64 	%fd88, %fd86, %fd87;
	add.s64 	%rd170, %rd169, %rd168;
	ld.global.f64 	%fd89, [%rd170];
	add.f64 	%fd90, %fd88, %fd89;
	add.s64 	%rd171, %rd170, %rd168;
	ld.global.f64 	%fd91, [%rd171];
	add.f64 	%fd92, %fd90, %fd91;
	add.s64 	%rd172, %rd171, %rd168;
	ld.global.f64 	%fd93, [%rd172];
	add.f64 	%fd94, %fd92, %fd93;
	add.s64 	%rd173, %rd172, %rd168;
	ld.global.f64 	%fd95, [%rd173];
	add.f64 	%fd96, %fd94, %fd95;
	add.s64 	%rd174, %rd173, %rd168;
	ld.global.f64 	%fd97, [%rd174];
	add.f64 	%fd98, %fd96, %fd97;
	add.s64 	%rd175, %rd174, %rd168;
	ld.global.f64 	%fd99, [%rd175];
	add.f64 	%fd351, %fd98, %fd99;
	add.s32 	%r101, %r101, 8;
$L__BB0_12:
	setp.eq.s32 	%p9, %r15, 0;
	@%p9 bra 	$L__BB0_18;
	and.b32  	%r18, %r5, 3;
	setp.lt.u32 	%p10, %r15, 4;
	@%p10 bra 	$L__BB0_15;
	mul.lo.s32 	%r86, %r101, %r69;
	mul.wide.s32 	%rd176, %r86, 8;
	add.s64 	%rd177, %rd476, %rd176;
	ld.global.f64 	%fd101, [%rd177];
	add.f64 	%fd102, %fd351, %fd101;
	mul.wide.s32 	%rd178, %r69, 8;
	add.s64 	%rd179, %rd177, %rd178;
	ld.global.f64 	%fd103, [%rd179];
	add.f64 	%fd104, %fd102, %fd103;
	add.s64 	%rd180, %rd179, %rd178;
	ld.global.f64 	%fd105, [%rd180];
	add.f64 	%fd106, %fd104, %fd105;
	add.s64 	%rd181, %rd180, %rd178;
	ld.global.f64 	%fd107, [%rd181];
	add.f64 	%fd351, %fd106, %fd107;
	add.s32 	%r101, %r101, 4;
$L__BB0_15:
	setp.eq.s32 	%p11, %r18, 0;
	@%p11 bra 	$L__BB0_18;
	mul.lo.s32 	%r104, %r101, %r69;
	neg.s32 	%r103, %r18;
$L__BB0_17:
	.pragma "nounroll";
	mul.wide.s32 	%rd182, %r104, 8;
	add.s64 	%rd183, %rd476, %rd182;
	ld.global.f64 	%fd108, [%rd183];
	add.f64 	%fd351, %fd351, %fd108;
	add.s32 	%r104, %r104, %r69;
	add.s32 	%r103, %r103, 1;
	setp.ne.s32 	%p12, %r103, 0;
	@%p12 bra 	$L__BB0_17;
$L__BB0_18:
	st.global.f64 	[%rd475], %fd351;
	setp.lt.s32 	%p13, %r72, 1;
	mov.b32 	%r109, 1;
	@%p13 bra 	$L__BB0_31;
	mul.lo.s32 	%r27, %r71, %r69;
	mul.lo.s32 	%r28, %r72, %r69;
	and.b32  	%r29, %r72, 15;
	setp.lt.u32 	%p14, %r72, 16;
	@%p14 bra 	$L__BB0_22;
	mul.wide.s32 	%rd3, %r69, 8;
	mul.wide.s32 	%rd185, %r28, 8;
	add.s64 	%rd4, %rd3, %rd185;
	mul.wide.s32 	%rd5, %r69, 128;
	mul.wide.s32 	%rd6, %r27, 128;
	mul.wide.s32 	%rd7, %r27, 120;
	mul.wide.s32 	%rd8, %r27, 112;
	mul.wide.s32 	%rd9, %r27, 104;
	mul.wide.s32 	%rd10, %r27, 96;
	mul.wide.s32 	%rd11, %r27, 88;
	mul.wide.s32 	%rd12, %r27, 80;
	mul.wide.s32 	%rd13, %r27, 72;
	mul.wide.s32 	%rd14, %r27, 64;
	mul.wide.s32 	%rd15, %r27, 56;
	mul.wide.s32 	%rd16, %r27, 48;
	mul.wide.s32 	%rd17, %r27, 40;
	mul.wide.s32 	%rd18, %r27, 32;
	mul.wide.s32 	%rd19, %r27, 24;
	mul.wide.s32 	%rd20, %r27, 16;
	mul.wide.s32 	%rd21, %r27, 8;
	and.b32  	%r88, %r72, 2147483632;
	neg.s32 	%r107, %r88;
$L__BB0_21:
	.pragma "nounroll";
	add.s64 	%rd186, %rd475, %rd21;
	add.s64 	%rd187, %rd476, %rd4;
	ld.global.f64 	%fd110, [%rd187];
	add.f64 	%fd111, %fd351, %fd110;
	st.global.f64 	[%rd186], %fd111;
	add.s64 	%rd188, %rd475, %rd20;
	add.s64 	%rd189, %rd187, %rd3;
	ld.global.f64 	%fd112, [%rd189];
	add.f64 	%fd113, %fd111, %fd112;
	st.global.f64 	[%rd188], %fd113;
	add.s64 	%rd190, %rd475, %rd19;
	add.s64 	%rd191, %rd189, %rd3;
	ld.global.f64 	%fd114, [%rd191];
	add.f64 	%fd115, %fd113, %fd114;
	st.global.f64 	[%rd190], %fd115;
	add.s64 	%rd192, %rd475, %rd18;
	add.s64 	%rd193, %rd191, %rd3;
	ld.global.f64 	%fd116, [%rd193];
	add.f64 	%fd117, %fd115, %fd116;
	st.global.f64 	[%rd192], %fd117;
	add.s64 	%rd194, %rd475, %rd17;
	add.s64 	%rd195, %rd193, %rd3;
	ld.global.f64 	%fd118, [%rd195];
	add.f64 	%fd119, %fd117, %fd118;
	st.global.f64 	[%rd194], %fd119;
	add.s64 	%rd196, %rd475, %rd16;
	add.s64 	%rd197, %rd195, %rd3;
	ld.global.f64 	%fd120, [%rd197];
	add.f64 	%fd121, %fd119, %fd120;
	st.global.f64 	[%rd196], %fd121;
	add.s64 	%rd198, %rd475, %rd15;
	add.s64 	%rd199, %rd197, %rd3;
	ld.global.f64 	%fd122, [%rd199];
	add.f64 	%fd123, %fd121, %fd122;
	st.global.f64 	[%rd198], %fd123;
	add.s64 	%rd200, %rd475, %rd14;
	add.s64 	%rd201, %rd199, %rd3;
	ld.global.f64 	%fd124, [%rd201];
	add.f64 	%fd125, %fd123, %fd124;
	st.global.f64 	[%rd200], %fd125;
	add.s64 	%rd202, %rd475, %rd13;
	add.s64 	%rd203, %rd201, %rd3;
	ld.global.f64 	%fd126, [%rd203];
	add.f64 	%fd127, %fd125, %fd126;
	st.global.f64 	[%rd202], %fd127;
	add.s64 	%rd204, %rd475, %rd12;
	add.s64 	%rd205, %rd203, %rd3;
	ld.global.f64 	%fd128, [%rd205];
	add.f64 	%fd129, %fd127, %fd128;
	st.global.f64 	[%rd204], %fd129;
	add.s64 	%rd206, %rd475, %rd11;
	add.s64 	%rd207, %rd205, %rd3;
	ld.global.f64 	%fd130, [%rd207];
	add.f64 	%fd131, %fd129, %fd130;
	st.global.f64 	[%rd206], %fd131;
	add.s64 	%rd208, %rd475, %rd10;
	add.s64 	%rd209, %rd207, %rd3;
	ld.global.f64 	%fd132, [%rd209];
	add.f64 	%fd133, %fd131, %fd132;
	st.global.f64 	[%rd208], %fd133;
	add.s64 	%rd210, %rd475, %rd9;
	add.s64 	%rd211, %rd209, %rd3;
	ld.global.f64 	%fd134, [%rd211];
	add.f64 	%fd135, %fd133, %fd134;
	st.global.f64 	[%rd210], %fd135;
	add.s64 	%rd212, %rd475, %rd8;
	add.s64 	%rd213, %rd211, %rd3;
	ld.global.f64 	%fd136, [%rd213];
	add.f64 	%fd137, %fd135, %fd136;
	st.global.f64 	[%rd212], %fd137;
	add.s64 	%rd214, %rd475, %rd7;
	add.s64 	%rd215, %rd213, %rd3;
	ld.global.f64 	%fd138, [%rd215];
	add.f64 	%fd139, %fd137, %fd138;
	st.global.f64 	[%rd214], %fd139;
	add.s64 	%rd475, %rd475, %rd6;
	add.s64 	%rd216, %rd215, %rd3;
	ld.global.f64 	%fd140, [%rd216];
	add.f64 	%fd351, %fd139, %fd140;
	st.global.f64 	[%rd475], %fd351;
	add.s64 	%rd476, %rd476, %rd5;
	add.s32 	%r107, %r107, 16;
	setp.eq.s32 	%p15, %r107, 0;
	@%p15 bra 	$L__BB0_22;
	bra.uni 	$L__BB0_21;
$L__BB0_22:
	add.s32 	%r109, %r72, 1;
	setp.eq.s32 	%p16, %r29, 0;
	@%p16 bra 	$L__BB0_31;
	and.b32  	%r32, %r72, 7;
	setp.lt.u32 	%p17, %r29, 8;
	@%p17 bra 	$L__BB0_25;
	mul.wide.s32 	%rd218, %r69, 8;
	add.s64 	%rd219, %rd476, %rd218;
	mul.wide.s32 	%rd220, %r27, 8;
	add.s64 	%rd221, %rd475, %rd220;
	mul.wide.s32 	%rd222, %r28, 8;
	add.s64 	%rd223, %rd219, %rd222;
	ld.global.f64 	%fd142, [%rd223];
	add.f64 	%fd143, %fd351, %fd142;
	st.global.f64 	[%rd221], %fd143;
	add.s64 	%rd224, %rd219, %rd218;
	add.s64 	%rd225, %rd221, %rd220;
	add.s64 	%rd226, %rd224, %rd222;
	ld.global.f64 	%fd144, [%rd226];
	add.f64 	%fd145, %fd143, %fd144;
	st.global.f64 	[%rd225], %fd145;
	add.s64 	%rd227, %rd224, %rd218;
	add.s64 	%rd228, %rd225, %rd220;
	add.s64 	%rd229, %rd227, %rd222;
	ld.global.f64 	%fd146, [%rd229];
	add.f64 	%fd147, %fd145, %fd146;
	st.global.f64 	[%rd228], %fd147;
	add.s64 	%rd230, %rd227, %rd218;
	add.s64 	%rd231, %rd228, %rd220;
	add.s64 	%rd232, %rd230, %rd222;
	ld.global.f64 	%fd148, [%rd232];
	add.f64 	%fd149, %fd147, %fd148;
	st.global.f64 	[%rd231], %fd149;
	add.s64 	%rd233, %rd230, %rd218;
	add.s64 	%rd234, %rd231, %rd220;
	add.s64 	%rd235, %rd233, %rd222;
	ld.global.f64 	%fd150, [%rd235];
	add.f64 	%fd151, %fd149, %fd150;
	st.global.f64 	[%rd234], %fd151;
	add.s64 	%rd236, %rd233, %rd218;
	add.s64 	%rd237, %rd234, %rd220;
	add.s64 	%rd238, %rd236, %rd222;
	ld.global.f64 	%fd152, [%rd238];
	add.f64 	%fd153, %fd151, %fd152;
	st.global.f64 	[%rd237], %fd153;
	add.s64 	%rd239, %rd236, %rd218;
	add.s64 	%rd240, %rd237, %rd220;
	add.s64 	%rd241, %rd239, %rd222;
	ld.global.f64 	%fd154, [%rd241];
	add.f64 	%fd155, %fd153, %fd154;
	st.global.f64 	[%rd240], %fd155;
	add.s64 	%rd476, %rd239, %rd218;
	add.s64 	%rd475, %rd240, %rd220;
	add.s64 	%rd242, %rd476, %rd222;
	ld.global.f64 	%fd156, [%rd242];
	add.f64 	%fd351, %fd155, %fd156;
	st.global.f64 	[%rd475], %fd351;
$L__BB0_25:
	setp.eq.s32 	%p18, %r32, 0;
	@%p18 bra 	$L__BB0_31;
	and.b32  	%r33, %r72, 3;
	setp.lt.u32 	%p19, %r32, 4;
	@%p19 bra 	$L__BB0_28;
	mul.wide.s32 	%rd244, %r69, 8;
	add.s64 	%rd245, %rd476, %rd244;
	mul.wide.s32 	%rd246, %r27, 8;
	add.s64 	%rd247, %rd475, %rd246;
	mul.wide.s32 	%rd248, %r28, 8;
	add.s64 	%rd249, %rd245, %rd248;
	ld.global.f64 	%fd158, [%rd249];
	add.f64 	%fd159, %fd351, %fd158;
	st.global.f64 	[%rd247], %fd159;
	add.s64 	%rd250, %rd245, %rd244;
	add.s64 	%rd251, %rd247, %rd246;
	add.s64 	%rd252, %rd250, %rd248;
	ld.global.f64 	%fd160, [%rd252];
	add.f64 	%fd161, %fd159, %fd160;
	st.global.f64 	[%rd251], %fd161;
	add.s64 	%rd253, %rd250, %rd244;
	add.s64 	%rd254, %rd251, %rd246;
	add.s64 	%rd255, %rd253, %rd248;
	ld.global.f64 	%fd162, [%rd255];
	add.f64 	%fd163, %fd161, %fd162;
	st.global.f64 	[%rd254], %fd163;
	add.s64 	%rd476, %rd253, %rd244;
	add.s64 	%rd475, %rd254, %rd246;
	add.s64 	%rd256, %rd476, %rd248;
	ld.global.f64 	%fd164, [%rd256];
	add.f64 	%fd351, %fd163, %fd164;
	st.global.f64 	[%rd475], %fd351;
$L__BB0_28:
	setp.eq.s32 	%p20, %r33, 0;
	@%p20 bra 	$L__BB0_31;
	mul.wide.s32 	%rd38, %r69, 8;
	mul.wide.s32 	%rd257, %r28, 8;
	add.s64 	%rd39, %rd38, %rd257;
	mul.wide.s32 	%rd40, %r27, 8;
	neg.s32 	%r105, %r33;
$L__BB0_30:
	.pragma "nounroll";
	add.s64 	%rd475, %rd475, %rd40;
	add.s64 	%rd258, %rd476, %rd39;
	ld.global.f64 	%fd165, [%rd258];
	add.f64 	%fd351, %fd351, %fd165;
	st.global.f64 	[%rd475], %fd351;
	add.s64 	%rd476, %rd476, %rd38;
	add.s32 	%r105, %r105, 1;
	setp.ne.s32 	%p21, %r105, 0;
	@%p21 bra 	$L__BB0_30;
$L__BB0_31:
	sub.s32 	%r38, %r70, %r72;
	setp.ge.s32 	%p22, %r109, %r38;
	@%p22 bra 	$L__BB0_44;
	mul.lo.s32 	%r39, %r71, %r69;
	mul.lo.s32 	%r40, %r72, %r69;
	not.b32 	%r89, %r72;
	mul.lo.s32 	%r41, %r69, %r89;
	add.s32 	%r90, %r109, %r72;
	sub.s32 	%r42, %r70, %r90;
	and.b32  	%r43, %r42, 15;
	sub.s32 	%r91, %r109, %r70;
	add.s32 	%r92, %r91, %r72;
	setp.gt.u32 	%p23, %r92, -16;
	@%p23 bra 	$L__BB0_35;
	mul.wide.s32 	%rd47, %r69, 128;
	mul.wide.s32 	%rd48, %r69, 8;
	mul.wide.s32 	%rd260, %r41, 8;
	add.s64 	%rd49, %rd48, %rd260;
	mul.wide.s32 	%rd261, %r40, 8;
	add.s64 	%rd50, %rd48, %rd261;
	mul.wide.s32 	%rd51, %r39, 128;
	mul.wide.s32 	%rd52, %r39, 112;
	mul.wide.s32 	%rd53, %r39, 104;
	mul.wide.s32 	%rd54, %r39, 96;
	mul.wide.s32 	%rd55, %r39, 88;
	mul.wide.s32 	%rd56, %r39, 80;
	mul.wide.s32 	%rd57, %r39, 72;
	mul.wide.s32 	%rd58, %r39, 64;
	mul.wide.s32 	%rd59, %r39, 56;
	mul.wide.s32 	%rd60, %r39, 48;
	mul.wide.s32 	%rd61, %r39, 40;
	mul.wide.s32 	%rd62, %r39, 32;
	mul.wide.s32 	%rd63, %r39, 24;
	and.b32  	%r93, %r42, -16;
	neg.s32 	%r110, %r93;
	mov.u64 	%rd478, %rd476;
$L__BB0_34:
	.pragma "nounroll";
	mul.wide.s32 	%rd262, %r39, 8;
	add.s64 	%rd263, %rd475, %rd262;
	add.s64 	%rd264, %rd478, %rd50;
	ld.global.f64 	%fd167, [%rd264];
	add.s64 	%rd265, %rd478, %rd49;
	ld.global.f64 	%fd168, [%rd265];
	sub.f64 	%fd169, %fd167, %fd168;
	add.f64 	%fd170, %fd351, %fd169;
	st.global.f64 	[%rd263], %fd170;
	mul.wide.s32 	%rd266, %r39, 16;
	add.s64 	%rd267, %rd475, %rd266;
	add.s64 	%rd268, %rd264, %rd48;
	ld.global.f64 	%fd171, [%rd268];
	add.s64 	%rd269, %rd265, %rd48;
	ld.global.f64 	%fd172, [%rd269];
	sub.f64 	%fd173, %fd171, %fd172;
	add.f64 	%fd174, %fd170, %fd173;
	st.global.f64 	[%rd267], %fd174;
	add.s64 	%rd270, %rd475, %rd63;
	add.s64 	%rd271, %rd268, %rd48;
	ld.global.f64 	%fd175, [%rd271];
	add.s64 	%rd272, %rd269, %rd48;
	ld.global.f64 	%fd176, [%rd272];
	sub.f64 	%fd177, %fd175, %fd176;
	add.f64 	%fd178, %fd174, %fd177;
	st.global.f64 	[%rd270], %fd178;
	add.s64 	%rd273, %rd475, %rd62;
	add.s64 	%rd274, %rd271, %rd48;
	ld.global.f64 	%fd179, [%rd274];
	add.s64 	%rd275, %rd272, %rd48;
	ld.global.f64 	%fd180, [%rd275];
	sub.f64 	%fd181, %fd179, %fd180;
	add.f64 	%fd182, %fd178, %fd181;
	st.global.f64 	[%rd273], %fd182;
	add.s64 	%rd276, %rd475, %rd61;
	add.s64 	%rd277, %rd274, %rd48;
	ld.global.f64 	%fd183, [%rd277];
	add.s64 	%rd278, %rd275, %rd48;
	ld.global.f64 	%fd184, [%rd278];
	sub.f64 	%fd185, %fd183, %fd184;
	add.f64 	%fd186, %fd182, %fd185;
	st.global.f64 	[%rd276], %fd186;
	add.s64 	%rd279, %rd475, %rd60;
	add.s64 	%rd280, %rd277, %rd48;
	ld.global.f64 	%fd187, [%rd280];
	add.s64 	%rd281, %rd278, %rd48;
	ld.global.f64 	%fd188, [%rd281];
	sub.f64 	%fd189, %fd187, %fd188;
	add.f64 	%fd190, %fd186, %fd189;
	st.global.f64 	[%rd279], %fd190;
	add.s64 	%rd282, %rd475, %rd59;
	add.s64 	%rd283, %rd280, %rd48;
	ld.global.f64 	%fd191, [%rd283];
	add.s64 	%rd284, %rd281, %rd48;
	ld.global.f64 	%fd192, [%rd284];
	sub.f64 	%fd193, %fd191, %fd192;
	add.f64 	%fd194, %fd190, %fd193;
	st.global.f64 	[%rd282], %fd194;
	add.s64 	%rd285, %rd475, %rd58;
	add.s64 	%rd286, %rd283, %rd48;
	ld.global.f64 	%fd195, [%rd286];
	add.s64 	%rd287, %rd284, %rd48;
	ld.global.f64 	%fd196, [%rd287];
	sub.f64 	%fd197, %fd195, %fd196;
	add.f64 	%fd198, %fd194, %fd197;
	st.global.f64 	[%rd285], %fd198;
	add.s64 	%rd288, %rd475, %rd57;
	add.s64 	%rd289, %rd286, %rd48;
	ld.global.f64 	%fd199, [%rd289];
	add.s64 	%rd290, %rd287, %rd48;
	ld.global.f64 	%fd200, [%rd290];
	sub.f64 	%fd201, %fd199, %fd200;
	add.f64 	%fd202, %fd198, %fd201;
	st.global.f64 	[%rd288], %fd202;
	add.s64 	%rd291, %rd475, %rd56;
	add.s64 	%rd292, %rd289, %rd48;
	ld.global.f64 	%fd203, [%rd292];
	add.s64 	%rd293, %rd290, %rd48;
	ld.global.f64 	%fd204, [%rd293];
	sub.f64 	%fd205, %fd203, %fd204;
	add.f64 	%fd206, %fd202, %fd205;
	st.global.f64 	[%rd291], %fd206;
	add.s64 	%rd294, %rd475, %rd55;
	add.s64 	%rd295, %rd292, %rd48;
	ld.global.f64 	%fd207, [%rd295];
	add.s64 	%rd296, %rd293, %rd48;
	ld.global.f64 	%fd208, [%rd296];
	sub.f64 	%fd209, %fd207, %fd208;
	add.f64 	%fd210, %fd206, %fd209;
	st.global.f64 	[%rd294], %fd210;
	add.s64 	%rd297, %rd475, %rd54;
	add.s64 	%rd298, %rd295, %rd48;
	ld.global.f64 	%fd211, [%rd298];
	add.s64 	%rd299, %rd296, %rd48;
	ld.global.f64 	%fd212, [%rd299];
	sub.f64 	%fd213, %fd211, %fd212;
	add.f64 	%fd214, %fd210, %fd213;
	st.global.f64 	[%rd297], %fd214;
	add.s64 	%rd300, %rd475, %rd53;
	add.s64 	%rd301, %rd298, %rd48;
	ld.global.f64 	%fd215, [%rd301];
	add.s64 	%rd302, %rd299, %rd48;
	ld.global.f64 	%fd216, [%rd302];
	sub.f64 	%fd217, %fd215, %fd216;
	add.f64 	%fd218, %fd214, %fd217;
	st.global.f64 	[%rd300], %fd218;
	add.s64 	%rd303, %rd475, %rd52;
	add.s64 	%rd304, %rd301, %rd48;
	ld.global.f64 	%fd219, [%rd304];
	add.s64 	%rd305, %rd302, %rd48;
	ld.global.f64 	%fd220, [%rd305];
	sub.f64 	%fd221, %fd219, %fd220;
	add.f64 	%fd222, %fd218, %fd221;
	st.global.f64 	[%rd303], %fd222;
	mul.wide.s32 	%rd306, %r39, 120;
	add.s64 	%rd307, %rd475, %rd306;
	add.s64 	%rd308, %rd304, %rd48;
	ld.global.f64 	%fd223, [%rd308];
	add.s64 	%rd309, %rd305, %rd48;
	ld.global.f64 	%fd224, [%rd309];
	sub.f64 	%fd225, %fd223, %fd224;
	add.f64 	%fd226, %fd222, %fd225;
	st.global.f64 	[%rd307], %fd226;
	add.s64 	%rd475, %rd475, %rd51;
	add.s64 	%rd310, %rd308, %rd48;
	ld.global.f64 	%fd227, [%rd310];
	add.s64 	%rd311, %rd309, %rd48;
	ld.global.f64 	%fd228, [%rd311];
	sub.f64 	%fd229, %fd227, %fd228;
	add.f64 	%fd351, %fd226, %fd229;
	st.global.f64 	[%rd475], %fd351;
	add.s64 	%rd476, %rd478, %rd47;
	add.s32 	%r110, %r110, 16;
	setp.eq.s32 	%p24, %r110, 0;
	mul.wide.s32 	%rd312, %r41, 8;
	sub.s64 	%rd478, %rd311, %rd312;
	@%p24 bra 	$L__BB0_35;
	bra.uni 	$L__BB0_34;
$L__BB0_35:
	setp.eq.s32 	%p25, %r43, 0;
	mov.u32 	%r109, %r38;
	@%p25 bra 	$L__BB0_44;
	and.b32  	%r47, %r42, 7;
	setp.lt.u32 	%p26, %r43, 8;
	@%p26 bra 	$L__BB0_38;
	mul.wide.s32 	%rd314, %r69, 8;
	add.s64 	%rd315, %rd476, %rd314;
	mul.wide.s32 	%rd316, %r39, 8;
	add.s64 	%rd317, %rd475, %rd316;
	mul.wide.s32 	%rd318, %r40, 8;
	add.s64 	%rd319, %rd315, %rd318;
	ld.global.f64 	%fd231, [%rd319];
	mul.wide.s32 	%rd320, %r41, 8;
	add.s64 	%rd321, %rd315, %rd320;
	ld.global.f64 	%fd232, [%rd321];
	sub.f64 	%fd233, %fd231, %fd232;
	add.f64 	%fd234, %fd351, %fd233;
	st.global.f64 	[%rd317], %fd234;
	add.s64 	%rd322, %rd315, %rd314;
	add.s64 	%rd323, %rd317, %rd316;
	add.s64 	%rd324, %rd322, %rd318;
	ld.global.f64 	%fd235, [%rd324];
	add.s64 	%rd325, %rd322, %rd320;
	ld.global.f64 	%fd236, [%rd325];
	sub.f64 	%fd237, %fd235, %fd236;
	add.f64 	%fd238, %fd234, %fd237;
	st.global.f64 	[%rd323], %fd238;
	add.s64 	%rd326, %rd322, %rd314;
	add.s64 	%rd327, %rd323, %rd316;
	add.s64 	%rd328, %rd326, %rd318;
	ld.global.f64 	%fd239, [%rd328];
	add.s64 	%rd329, %rd326, %rd320;
	ld.global.f64 	%fd240, [%rd329];
	sub.f64 	%fd241, %fd239, %fd240;
	add.f64 	%fd242, %fd238, %fd241;
	st.global.f64 	[%rd327], %fd242;
	add.s64 	%rd330, %rd326, %rd314;
	add.s64 	%rd331, %rd327, %rd316;
	add.s64 	%rd332, %rd330, %rd318;
	ld.global.f64 	%fd243, [%rd332];
	add.s64 	%rd333, %rd330, %rd320;
	ld.global.f64 	%fd244, [%rd333];
	sub.f64 	%fd245, %fd243, %fd244;
	add.f64 	%fd246, %fd242, %fd245;
	st.global.f64 	[%rd331], %fd246;
	add.s64 	%rd334, %rd330, %rd314;
	add.s64 	%rd335, %rd331, %rd316;
	add.s64 	%rd336, %rd334, %rd318;
	ld.global.f64 	%fd247, [%rd336];
	add.s64 	%rd337, %rd334, %rd320;
	ld.global.f64 	%fd248, [%rd337];
	sub.f64 	%fd249, %fd247, %fd248;
	add.f64 	%fd250, %fd246, %fd249;
	st.global.f64 	[%rd335], %fd250;
	add.s64 	%rd338, %rd334, %rd314;
	add.s64 	%rd339, %rd335, %rd316;
	add.s64 	%rd340, %rd338, %rd318;
	ld.global.f64 	%fd251, [%rd340];
	add.s64 	%rd341, %rd338, %rd320;
	ld.global.f64 	%fd252, [%rd341];
	sub.f64 	%fd253, %fd251, %fd252;
	add.f64 	%fd254, %fd250, %fd253;
	st.global.f64 	[%rd339], %fd254;
	add.s64 	%rd342, %rd338, %rd314;
	add.s64 	%rd343, %rd339, %rd316;
	add.s64 	%rd344, %rd342, %rd318;
	ld.global.f64 	%fd255, [%rd344];
	add.s64 	%rd345, %rd342, %rd320;
	ld.global.f64 	%fd256, [%rd345];
	sub.f64 	%fd257, %fd255, %fd256;
	add.f64 	%fd258, %fd254, %fd257;
	st.global.f64 	[%rd343], %fd258;
	add.s64 	%rd476, %rd342, %rd314;
	add.s64 	%rd475, %rd343, %rd316;
	add.s64 	%rd346, %rd476, %rd318;
	ld.global.f64 	%fd259, [%rd346];
	add.s64 	%rd347, %rd476, %rd320;
	ld.global.f64 	%fd260, [%rd347];
	sub.f64 	%fd261, %fd259, %fd260;
	add.f64 	%fd351, %fd258, %fd261;
	st.global.f64 	[%rd475], %fd351;
$L__BB0_38:
	setp.eq.s32 	%p27, %r47, 0;
	mov.u32 	%r109, %r38;
	@%p27 bra 	$L__BB0_44;
	and.b32  	%r48, %r42, 3;
	setp.lt.u32 	%p28, %r47, 4;
	@%p28 bra 	$L__BB0_41;
	mul.wide.s32 	%rd349, %r69, 8;
	add.s64 	%rd350, %rd476, %rd349;
	mul.wide.s32 	%rd351, %r39, 8;
	add.s64 	%rd352, %rd475, %rd351;
	mul.wide.s32 	%rd353, %r40, 8;
	add.s64 	%rd354, %rd350, %rd353;
	ld.global.f64 	%fd263, [%rd354];
	mul.wide.s32 	%rd355, %r41, 8;
	add.s64 	%rd356, %rd350, %rd355;
	ld.global.f64 	%fd264, [%rd356];
	sub.f64 	%fd265, %fd263, %fd264;
	add.f64 	%fd266, %fd351, %fd265;
	st.global.f64 	[%rd352], %fd266;
	add.s64 	%rd357, %rd350, %rd349;
	add.s64 	%rd358, %rd352, %rd351;
	add.s64 	%rd359, %rd357, %rd353;
	ld.global.f64 	%fd267, [%rd359];
	add.s64 	%rd360, %rd357, %rd355;
	ld.global.f64 	%fd268, [%rd360];
	sub.f64 	%fd269, %fd267, %fd268;
	add.f64 	%fd270, %fd266, %fd269;
	st.global.f64 	[%rd358], %fd270;
	add.s64 	%rd361, %rd357, %rd349;
	add.s64 	%rd362, %rd358, %rd351;
	add.s64 	%rd363, %rd361, %rd353;
	ld.global.f64 	%fd271, [%rd363];
	add.s64 	%rd364, %rd361, %rd355;
	ld.global.f64 	%fd272, [%rd364];
	sub.f64 	%fd273, %fd271, %fd272;
	add.f64 	%fd274, %fd270, %fd273;
	st.global.f64 	[%rd362], %fd274;
	add.s64 	%rd476, %rd361, %rd349;
	add.s64 	%rd475, %rd362, %rd351;
	add.s64 	%rd365, %rd476, %rd353;
	ld.global.f64 	%fd275, [%rd365];
	add.s64 	%rd366, %rd476, %rd355;
	ld.global.f64 	%fd276, [%rd366];
	sub.f64 	%fd277, %fd275, %fd276;
	add.f64 	%fd351, %fd274, %fd277;
	st.global.f64 	[%rd475], %fd351;
$L__BB0_41:
	setp.eq.s32 	%p29, %r48, 0;
	mov.u32 	%r109, %r38;
	@%p29 bra 	$L__BB0_44;
	mul.wide.s32 	%rd84, %r69, 8;
	mul.wide.s32 	%rd367, %r41, 8;
	add.s64 	%rd85, %rd84, %rd367;
	mul.wide.s32 	%rd368, %r40, 8;
	add.s64 	%rd86, %rd84, %rd368;
	mul.wide.s32 	%rd87, %r39, 8;
	neg.s32 	%r108, %r48;
$L__BB0_43:
	.pragma "nounroll";
	add.s64 	%rd475, %rd475, %rd87;
	add.s64 	%rd369, %rd476, %rd86;
	ld.global.f64 	%fd278, [%rd369];
	add.s64 	%rd370, %rd476, %rd85;
	ld.global.f64 	%fd279, [%rd370];
	sub.f64 	%fd280, %fd278, %fd279;
	add.f64 	%fd351, %fd351, %fd280;
	st.global.f64 	[%rd475], %fd351;
	add.s64 	%rd476, %rd476, %rd84;
	add.s32 	%r108, %r108, 1;
	setp.ne.s32 	%p30, %r108, 0;
	mov.u32 	%r109, %r38;
	@%p30 bra 	$L__BB0_43;
$L__BB0_44:
	setp.ge.s32 	%p31, %r109, %r70;
	@%p31 bra 	$L__BB0_57;
	mul.lo.s32 	%r53, %r71, %r69;
	not.b32 	%r94, %r72;
	mul.lo.s32 	%r54, %r69, %r94;
	sub.s32 	%r55, %r70, %r109;
	and.b32  	%r56, %r55, 15;
	sub.s32 	%r95, %r109, %r70;
	setp.gt.u32 	%p32, %r95, -16;
	@%p32 bra 	$L__BB0_48;
	mul.wide.s32 	%rd94, %r69, 8;
	mul.wide.s32 	%rd371, %r54, 8;
	add.s64 	%rd95, %rd94, %rd371;
	mul.wide.s32 	%rd96, %r69, 128;
	mul.wide.s32 	%rd97, %r53, 128;
	mul.wide.s32 	%rd98, %r53, 120;
	mul.wide.s32 	%rd99, %r53, 112;
	mul.wide.s32 	%rd100, %r53, 104;
	mul.wide.s32 	%rd101, %r53, 96;
	mul.wide.s32 	%rd102, %r53, 88;
	mul.wide.s32 	%rd103, %r53, 80;
	mul.wide.s32 	%rd104, %r53, 72;
	mul.wide.s32 	%rd105, %r53, 64;
	mul.wide.s32 	%rd106, %r53, 56;
	mul.wide.s32 	%rd107, %r53, 48;
	mul.wide.s32 	%rd108, %r53, 40;
	mul.wide.s32 	%rd109, %r53, 32;
	mul.wide.s32 	%rd110, %r53, 24;
	mul.wide.s32 	%rd111, %r53, 16;
	mul.wide.s32 	%rd112, %r53, 8;
	and.b32  	%r96, %r55, -16;
	neg.s32 	%r111, %r96;
	neg.s64 	%rd113, %rd371;
	mov.u64 	%rd480, %rd476;
$L__BB0_47:
	.pragma "nounroll";
	add.s64 	%rd372, %rd475, %rd112;
	add.s64 	%rd373, %rd480, %rd95;
	ld.global.f64 	%fd281, [%rd373];
	sub.f64 	%fd282, %fd351, %fd281;
	st.global.f64 	[%rd372], %fd282;
	add.s64 	%rd374, %rd475, %rd111;
	add.s64 	%rd375, %rd373, %rd94;
	ld.global.f64 	%fd283, [%rd375];
	sub.f64 	%fd284, %fd282, %fd283;
	st.global.f64 	[%rd374], %fd284;
	add.s64 	%rd376, %rd475, %rd110;
	add.s64 	%rd377, %rd375, %rd94;
	ld.global.f64 	%fd285, [%rd377];
	sub.f64 	%fd286, %fd284, %fd285;
	st.global.f64 	[%rd376], %fd286;
	add.s64 	%rd378, %rd475, %rd109;
	add.s64 	%rd379, %rd377, %rd94;
	ld.global.f64 	%fd287, [%rd379];
	sub.f64 	%fd288, %fd286, %fd287;
	st.global.f64 	[%rd378], %fd288;
	add.s64 	%rd380, %rd475, %rd108;
	add.s64 	%rd381, %rd379, %rd94;
	ld.global.f64 	%fd289, [%rd381];
	sub.f64 	%fd290, %fd288, %fd289;
	st.global.f64 	[%rd380], %fd290;
	add.s64 	%rd382, %rd475, %rd107;
	add.s64 	%rd383, %rd381, %rd94;
	ld.global.f64 	%fd291, [%rd383];
	sub.f64 	%fd292, %fd290, %fd291;
	st.global.f64 	[%rd382], %fd292;
	add.s64 	%rd384, %rd475, %rd106;
	add.s64 	%rd385, %rd383, %rd94;
	ld.global.f64 	%fd293, [%rd385];
	sub.f64 	%fd294, %fd292, %fd293;
	st.global.f64 	[%rd384], %fd294;
	add.s64 	%rd386, %rd475, %rd105;
	add.s64 	%rd387, %rd385, %rd94;
	ld.global.f64 	%fd295, [%rd387];
	sub.f64 	%fd296, %fd294, %fd295;
	st.global.f64 	[%rd386], %fd296;
	add.s64 	%rd388, %rd475, %rd104;
	add.s64 	%rd389, %rd387, %rd94;
	ld.global.f64 	%fd297, [%rd389];
	sub.f64 	%fd298, %fd296, %fd297;
	st.global.f64 	[%rd388], %fd298;
	add.s64 	%rd390, %rd475, %rd103;
	add.s64 	%rd391, %rd389, %rd94;
	ld.global.f64 	%fd299, [%rd391];
	sub.f64 	%fd300, %fd298, %fd299;
	st.global.f64 	[%rd390], %fd300;
	add.s64 	%rd392, %rd475, %rd102;
	add.s64 	%rd393, %rd391, %rd94;
	ld.global.f64 	%fd301, [%rd393];
	sub.f64 	%fd302, %fd300, %fd301;
	st.global.f64 	[%rd392], %fd302;
	add.s64 	%rd394, %rd475, %rd101;
	add.s64 	%rd395, %rd393, %rd94;
	ld.global.f64 	%fd303, [%rd395];
	sub.f64 	%fd304, %fd302, %fd303;
	st.global.f64 	[%rd394], %fd304;
	add.s64 	%rd396, %rd475, %rd100;
	add.s64 	%rd397, %rd395, %rd94;
	ld.global.f64 	%fd305, [%rd397];
	sub.f64 	%fd306, %fd304, %fd305;
	st.global.f64 	[%rd396], %fd306;
	add.s64 	%rd398, %rd475, %rd99;
	add.s64 	%rd399, %rd397, %rd94;
	ld.global.f64 	%fd307, [%rd399];
	sub.f64 	%fd308, %fd306, %fd307;
	st.global.f64 	[%rd398], %fd308;
	add.s64 	%rd400, %rd475, %rd98;
	add.s64 	%rd401, %rd399, %rd94;
	ld.global.f64 	%fd309, [%rd401];
	sub.f64 	%fd310, %fd308, %fd309;
	st.global.f64 	[%rd400], %fd310;
	add.s64 	%rd475, %rd475, %rd97;
	add.s64 	%rd402, %rd401, %rd94;
	ld.global.f64 	%fd311, [%rd402];
	sub.f64 	%fd351, %fd310, %fd311;
	st.global.f64 	[%rd475], %fd351;
	add.s64 	%rd476, %rd480, %rd96;
	add.s32 	%r111, %r111, 16;
	setp.ne.s32 	%p33, %r111, 0;
	add.s64 	%rd480, %rd402, %rd113;
	@%p33 bra 	$L__BB0_47;
$L__BB0_48:
	setp.eq.s32 	%p34, %r56, 0;
	@%p34 bra 	$L__BB0_57;
	and.b32  	%r62, %r55, 7;
	setp.lt.u32 	%p35, %r56, 8;
	@%p35 bra 	$L__BB0_51;
	mul.wide.s32 	%rd403, %r69, 8;
	add.s64 	%rd404, %rd476, %rd403;
	mul.wide.s32 	%rd405, %r53, 8;
	add.s64 	%rd406, %rd475, %rd405;
	mul.wide.s32 	%rd407, %r54, 8;
	add.s64 	%rd408, %rd404, %rd407;
	ld.global.f64 	%fd312, [%rd408];
	sub.f64 	%fd313, %fd351, %fd312;
	st.global.f64 	[%rd406], %fd313;
	add.s64 	%rd409, %rd404, %rd403;
	add.s64 	%rd410, %rd406, %rd405;
	add.s64 	%rd411, %rd409, %rd407;
	ld.global.f64 	%fd314, [%rd411];
	sub.f64 	%fd315, %fd313, %fd314;
	st.global.f64 	[%rd410], %fd315;
	add.s64 	%rd412, %rd409, %rd403;
	add.s64 	%rd413, %rd410, %rd405;
	add.s64 	%rd414, %rd412, %rd407;
	ld.global.f64 	%fd316, [%rd414];
	sub.f64 	%fd317, %fd315, %fd316;
	st.global.f64 	[%rd413], %fd317;
	add.s64 	%rd415, %rd412, %rd403;
	add.s64 	%rd416, %rd413, %rd405;
	add.s64 	%rd417, %rd415, %rd407;
	ld.global.f64 	%fd318, [%rd417];
	sub.f64 	%fd319, %fd317, %fd318;
	st.global.f64 	[%rd416], %fd319;
	add.s64 	%rd418, %rd415, %rd403;
	add.s64 	%rd419, %rd416, %rd405;
	add.s64 	%rd420, %rd418, %rd407;
	ld.global.f64 	%fd320, [%rd420];
	sub.f64 	%fd321, %fd319, %fd320;
	st.global.f64 	[%rd419], %fd321;
	add.s64 	%rd421, %rd418, %rd403;
	add.s64 	%rd422, %rd419, %rd405;
	add.s64 	%rd423, %rd421, %rd407;
	ld.global.f64 	%fd322, [%rd423];
	sub.f64 	%fd323, %fd321, %fd322;
	st.global.f64 	[%rd422], %fd323;
	add.s64 	%rd424, %rd421, %rd403;
	add.s64 	%rd425, %rd422, %rd405;
	add.s64 	%rd426, %rd424, %rd407;
	ld.global.f64 	%fd324, [%rd426];
	sub.f64 	%fd325, %fd323, %fd324;
	st.global.f64 	[%rd425], %fd325;
	add.s64 	%rd476, %rd424, %rd403;
	add.s64 	%rd475, %rd425, %rd405;
	add.s64 	%rd427, %rd476, %rd407;
	ld.global.f64 	%fd326, [%rd427];
	sub.f64 	%fd351, %fd325, %fd326;
	st.global.f64 	[%rd475], %fd351;
$L__BB0_51:
	setp.eq.s32 	%p36, %r62, 0;
	@%p36 bra 	$L__BB0_57;
	and.b32  	%r63, %r55, 3;
	setp.lt.u32 	%p37, %r62, 4;
	@%p37 bra 	$L__BB0_54;
	mul.wide.s32 	%rd428, %r69, 8;
	add.s64 	%rd429, %rd476, %rd428;
	mul.wide.s32 	%rd430, %r53, 8;
	add.s64 	%rd431, %rd475, %rd430;
	mul.wide.s32 	%rd432, %r54, 8;
	add.s64 	%rd433, %rd429, %rd432;
	ld.global.f64 	%fd327, [%rd433];
	sub.f64 	%fd328, %fd351, %fd327;
	st.global.f64 	[%rd431], %fd328;
	add.s64 	%rd434, %rd429, %rd428;
	add.s64 	%rd435, %rd431, %rd430;
	add.s64 	%rd436, %rd434, %rd432;
	ld.global.f64 	%fd329, [%rd436];
	sub.f64 	%fd330, %fd328, %fd329;
	st.global.f64 	[%rd435], %fd330;
	add.s64 	%rd437, %rd434, %rd428;
	add.s64 	%rd438, %rd435, %rd430;
	add.s64 	%rd439, %rd437, %rd432;
	ld.global.f64 	%fd331, [%rd439];
	sub.f64 	%fd332, %fd330, %fd331;
	st.global.f64 	[%rd438], %fd332;
	add.s64 	%rd476, %rd437, %rd428;
	add.s64 	%rd475, %rd438, %rd430;
	add.s64 	%rd440, %rd476, %rd432;
	ld.global.f64 	%fd333, [%rd440];
	sub.f64 	%fd351, %fd332, %fd333;
	st.global.f64 	[%rd475], %fd351;
$L__BB0_54:
	setp.eq.s32 	%p38, %r63, 0;
	@%p38 bra 	$L__BB0_57;
	mul.wide.s32 	%rd134, %r69, 8;
	mul.wide.s32 	%rd441, %r54, 8;
	add.s64 	%rd442, %rd134, %rd441;
	add.s64 	%rd488, %rd476, %rd442;
	mul.wide.s32 	%rd136, %r53, 8;
	add.s64 	%rd487, %rd475, %rd136;
	neg.s32 	%r112, %r63;
$L__BB0_56:
	.pragma "nounroll";
	ld.global.f64 	%fd334, [%rd488];
	sub.f64 	%fd351, %fd351, %fd334;
	st.global.f64 	[%rd487], %fd351;
	add.s64 	%rd488, %rd488, %rd134;
	add.s64 	%rd487, %rd487, %rd136;
	add.s32 	%r112, %r112, 1;
	setp.ne.s32 	%p39, %r112, 0;
	@%p39 bra 	$L__BB0_56;
$L__BB0_57:
	ret;

}


// ===== COMPILED SASS (sm_100) =====

	.target	sm_100

	.elftype	@"ET_EXEC"


//--------------------- .note.nv.tkinfo           --------------------------
	.section	.note.nv.tkinfo,"",@"SHT_NOTE"
	.sectionflags	@"SHF_NOTE_NV_TKINFO"
	.tkinfo
        /*0018*/ 	.word	0x00000002
        /*0030*/ 	.string	""
        /*0030*/ 	.string	"ptxas"
        /*0030*/ 	.string	"Cuda compilation tools, release 13.0, V13.0.88"
        /*0030*/ 	.string	"Build cuda_13.0.r13.0/compiler.36424714_0"
        /*0030*/ 	.string	"-arch sm_100 -m 64 "



//--------------------- .note.nv.cuinfo           --------------------------
	.section	.note.nv.cuinfo,"",@"SHT_NOTE"
	.sectionflags	@"SHF_NOTE_NV_CUINFO"
        /*0018*/ 	.short	0x0002
        /*001a*/ 	.short	0x0064
        /*001c*/ 	.short	0x0082
	.zero		2


//--------------------- .nv.info                  --------------------------
	.section	.nv.info,"",@"SHT_CUDA_INFO"
	.align	4


	//----- nvinfo : EIATTR_REGCOUNT
	.align		4
        /*0000*/ 	.byte	0x04, 0x2f
        /*0002*/ 	.short	(.L_1 - .L_0)
	.align		4
.L_0:
        /*0004*/ 	.word	index@(neighborhoodSum3dKernel)
        /*0008*/ 	.word	0x00000020


	//----- nvinfo : EIATTR_FRAME_SIZE
	.align		4
.L_1:
        /*000c*/ 	.byte	0x04, 0x11
        /*000e*/ 	.short	(.L_3 - .L_2)
	.align		4
.L_2:
        /*0010*/ 	.word	index@(neighborhoodSum3dKernel)
        /*0014*/ 	.word	0x00000000


	//----- nvinfo : EIATTR_MIN_STACK_SIZE
	.align		4
.L_3:
        /*0018*/ 	.byte	0x04, 0x12
        /*001a*/ 	.short	(.L_5 - .L_4)
	.align		4
.L_4:
        /*001c*/ 	.word	index@(neighborhoodSum3dKernel)
        /*0020*/ 	.word	0x00000000
.L_5:


//--------------------- .nv.compat                --------------------------
	.section	.nv.compat,"",@"SHT_CUDA_COMPAT_INFO"
	.align	4
        /*0000*/ 	.byte	0x02, 0x09, 0x00, 0x00, 0x02, 0x02, 0x01, 0x00, 0x02, 0x05, 0x05, 0x00, 0x03, 0x07, 0x01, 0x01
        /*0010*/ 	.byte	0x02, 0x03, 0x00, 0x00, 0x02, 0x06, 0x01, 0x00, 0x04, 0x0b, 0x08, 0x00, 0x01, 0x00, 0x00, 0x00
        /*0020*/ 	.byte	0x00, 0x00, 0x00, 0x00


//--------------------- .nv.info.neighborhoodSum3dKernel --------------------------
	.section	.nv.info.neighborhoodSum3dKernel,"",@"SHT_CUDA_INFO"
	.sectionflags	@""
	.align	4


	//----- nvinfo : EIATTR_CUDA_API_VERSION
	.align		4
        /*0000*/ 	.byte	0x04, 0x37
        /*0002*/ 	.short	(.L_7 - .L_6)
.L_6:
        /*0004*/ 	.word	0x00000082


	//----- nvinfo : EIATTR_KPARAM_INFO
	.align		4
.L_7:
        /*0008*/ 	.byte	0x04, 0x17
        /*000a*/ 	.short	(.L_9 - .L_8)
.L_8:
        /*000c*/ 	.word	0x00000000
        /*0010*/ 	.short	0x000a
        /*0012*/ 	.short	0x0034
        /*0014*/ 	.byte	0x00, 0xf0, 0x11, 0x00


	//----- nvinfo : EIATTR_KPARAM_INFO
	.align		4
.L_9:
        /*0018*/ 	.byte	0x04, 0x17
        /*001a*/ 	.short	(.L_11 - .L_10)
.L_10:
        /*001c*/ 	.word	0x00000000
        /*0020*/ 	.short	0x0009
        /*0022*/ 	.short	0x0030
        /*0024*/ 	.byte	0x00, 0xf0, 0x11, 0x00


	//----- nvinfo : EIATTR_KPARAM_INFO
	.align		4
.L_11:
        /*0028*/ 	.byte	0x04, 0x17
        /*002a*/ 	.short	(.L_13 - .L_12)
.L_12:
        /*002c*/ 	.word	0x00000000
        /*0030*/ 	.short	0x0008
        /*0032*/ 	.short	0x002c
        /*0034*/ 	.byte	0x00, 0xf0, 0x11, 0x00


	//----- nvinfo : EIATTR_KPARAM_INFO
	.align		4
.L_13:
        /*0038*/ 	.byte	0x04, 0x17
        /*003a*/ 	.short	(.L_15 - .L_14)
.L_14:
        /*003c*/ 	.word	0x00000000
        /*0040*/ 	.short	0x0007
        /*0042*/ 	.short	0x0028
        /*0044*/ 	.byte	0x00, 0xf0, 0x11, 0x00


	//----- nvinfo : EIATTR_KPARAM_INFO
	.align		4
.L_15:
        /*0048*/ 	.byte	0x04, 0x17
        /*004a*/ 	.short	(.L_17 - .L_16)
.L_16:
        /*004c*/ 	.word	0x00000000
        /*0050*/ 	.short	0x0006
        /*0052*/ 	.short	0x0024
        /*0054*/ 	.byte	0x00, 0xf0, 0x11, 0x00


	//----- nvinfo : EIATTR_KPARAM_INFO
	.align		4
.L_17:
        /*0058*/ 	.byte	0x04, 0x17
        /*005a*/ 	.short	(.L_19 - .L_18)
.L_18:
        /*005c*/ 	.word	0x00000000
        /*0060*/ 	.short	0x0005
        /*0062*/ 	.short	0x0020
        /*0064*/ 	.byte	0x00, 0xf0, 0x11, 0x00


	//----- nvinfo : EIATTR_KPARAM_INFO
	.align		4
.L_19:
        /*0068*/ 	.byte	0x04, 0x17
        /*006a*/ 	.short	(.L_21 - .L_20)
.L_20:
        /*006c*/ 	.word	0x00000000
        /*0070*/ 	.short	0x0004
        /*0072*/ 	.short	0x001c
        /*0074*/ 	.byte	0x00, 0xf0, 0x11, 0x00


	//----- nvinfo : EIATTR_KPARAM_INFO
	.align		4
.L_21:
        /*0078*/ 	.byte	0x04, 0x17
        /*007a*/ 	.short	(.L_23 - .L_22)
.L_22:
        /*007c*/ 	.word	0x00000000
        /*0080*/ 	.short	0x0003
        /*0082*/ 	.short	0x0018
        /*0084*/ 	.byte	0x00, 0xf0, 0x11, 0x00


	//----- nvinfo : EIATTR_KPARAM_INFO
	.align		4
.L_23:
        /*0088*/ 	.byte	0x04, 0x17
        /*008a*/ 	.short	(.L_25 - .L_24)
.L_24:
        /*008c*/ 	.word	0x00000000
        /*0090*/ 	.short	0x0002
        /*0092*/ 	.short	0x0010
        /*0094*/ 	.byte	0x00, 0xf5, 0x21, 0x00


	//----- nvinfo : EIATTR_KPARAM_INFO
	.align		4
.L_25:
        /*0098*/ 	.byte	0x04, 0x17
        /*009a*/ 	.short	(.L_27 - .L_26)
.L_26:
        /*009c*/ 	.word	0x00000000
        /*00a0*/ 	.short	0x0001
        /*00a2*/ 	.short	0x0008
        /*00a4*/ 	.byte	0x00, 0xf5, 0x21, 0x00


	//----- nvinfo : EIATTR_KPARAM_INFO
	.align		4
.L_27:
        /*00a8*/ 	.byte	0x04, 0x17
        /*00aa*/ 	.short	(.L_29 - .L_28)
.L_28:
        /*00ac*/ 	.word	0x00000000
        /*00b0*/ 	.short	0x0000
        /*00b2*/ 	.short	0x0000
        /*00b4*/ 	.byte	0x00, 0xf0, 0x11, 0x00


	//----- nvinfo : EIATTR_SPARSE_MMA_MASK
	.align		4
.L_29:
        /*00b8*/ 	.byte	0x03, 0x50
        /*00ba*/ 	.short	0x0000


	//----- nvinfo : EIATTR_MAXREG_COUNT
	.align		4
        /*00bc*/ 	.byte	0x03, 0x1b
        /*00be*/ 	.short	0x00ff


	//----- nvinfo : EIATTR_MERCURY_ISA_VERSION
	.align		4
        /*00c0*/ 	.byte	0x03, 0x5f
        /*00c2*/ 	.short	0x0101


	//----- nvinfo : EIATTR_VRC_CTA_INIT_COUNT
	.align		4
        /*00c4*/ 	.byte	0x02, 0x4a
	.zero		1
	.zero		1


	//----- nvinfo : EIATTR_EXIT_INSTR_OFFSETS
	.align		4
        /*00c8*/ 	.byte	0x04, 0x1c
        /*00ca*/ 	.short	(.L_31 - .L_30)


	//   ....[0]....
.L_30:
        /*00cc*/ 	.word	0x00000070


	//   ....[1]....
        /*00d0*/ 	.word	0x00002e10


	//   ....[2]....
        /*00d4*/ 	.word	0x000034b0


	//   ....[3]....
        /*00d8*/ 	.word	0x00003800


	//   ....[4]....
        /*00dc*/ 	.word	0x000039d0


	//   ....[5]....
        /*00e0*/ 	.word	0x00003af0


	//----- nvinfo : EIATTR_CBANK_PARAM_SIZE
	.align		4
.L_31:
        /*00e4*/ 	.byte	0x03, 0x19
        /*00e6*/ 	.short	0x0038


	//----- nvinfo : EIATTR_PARAM_CBANK
	.align		4
        /*00e8*/ 	.byte	0x04, 0x0a
        /*00ea*/ 	.short	(.L_33 - .L_32)
	.align		4
.L_32:
        /*00ec*/ 	.word	index@(.nv.constant0.neighborhoodSum3dKernel)
        /*00f0*/ 	.short	0x0380
        /*00f2*/ 	.short	0x0038


	//----- nvinfo : EIATTR_SW_WAR
	.align		4
.L_33:
        /*00f4*/ 	.byte	0x04, 0x36
        /*00f6*/ 	.short	(.L_35 - .L_34)
.L_34:
        /*00f8*/ 	.word	0x00000008
.L_35:


//--------------------- .nv.callgraph             --------------------------
	.section	.nv.callgraph,"",@"SHT_CUDA_CALLGRAPH"
	.align	4
	.sectionentsize	8
	.align		4
        /*0000*/ 	.word	0x00000000
	.align		4
        /*0004*/ 	.word	0xffffffff
	.align		4
        /*0008*/ 	.word	0x00000000
	.align		4
        /*000c*/ 	.word	0xfffffffe
	.align		4
        /*0010*/ 	.word	0x00000000
	.align		4
        /*0014*/ 	.word	0xfffffffd
	.align		4
        /*0018*/ 	.word	0x00000000
	.align		4
        /*001c*/ 	.word	0xfffffffc


//--------------------- .text.neighborhoodSum3dKernel --------------------------
	.section	.text.neighborhoodSum3dKernel,"ax",@progbits
	.align	128
        .global         neighborhoodSum3dKernel
        .type           neighborhoodSum3dKernel,@function
        .size           neighborhoodSum3dKernel,(.L_x_26 - neighborhoodSum3dKernel)
        .other          neighborhoodSum3dKernel,@"STO_CUDA_ENTRY STV_DEFAULT"
neighborhoodSum3dKernel:
.text.neighborhoodSum3dKernel:
[----:B------:R-:W-:Y:S01]  /*0000*/  LDC R1, c[0x0][0x37c] ;  /* 0x0000df00ff017b82 */ /* 0x000fe20000000800 */
[----:B------:R-:W0:Y:S07]  /*0010*/  S2R R3, SR_TID.X ;  /* 0x0000000000037919 */ /* 0x000e2e0000002100 */
[----:B------:R-:W0:Y:S01]  /*0020*/  S2UR UR4, SR_CTAID.X ;  /* 0x00000000000479c3 */ /* 0x000e220000002500 */
[----:B------:R-:W1:Y:S07]  /*0030*/  LDCU UR5, c[0x0][0x380] ;  /* 0x00007000ff0577ac */ /* 0x000e6e0008000800 */
[----:B------:R-:W0:Y:S02]  /*0040*/  LDC R0, c[0x0][0x360] ;  /* 0x0000d800ff007b82 */ /* 0x000e240000000800 */
[----:B0-----:R-:W-:-:S05]  /*0050*/  IMAD R0, R0, UR4, R3 ;  /* 0x0000000400007c24 */ /* 0x001fca000f8e0203 */
[----:B-1----:R-:W-:-:S13]  /*0060*/  ISETP.GE.AND P0, PT, R0, UR5, PT ;  /* 0x0000000500007c0c */ /* 0x002fda000bf06270 */
[----:B------:R-:W-:Y:S05]  /*0070*/  @P0 EXIT ;  /* 0x000000000000094d */ /* 0x000fea0003800000 */
[----:B------:R-:W0:Y:S02]  /*0080*/  LDCU UR4, c[0x0][0x3b4] ;  /* 0x00007680ff0477ac */ /* 0x000e240008000800 */
[----:B0-----:R-:W-:-:S09]  /*0090*/  UISETP.NE.AND UP0, UPT, UR4, 0x1, UPT ;  /* 0x000000010400788c */ /* 0x001fd2000bf05270 */
[----:B------:R-:W-:Y:S05]  /*00a0*/  BRA.U !UP0, `(.L_x_0) ;  /* 0x0000000108807547 */ /* 0x000fea000b800000 */
[----:B------:R-:W-:-:S09]  /*00b0*/  UISETP.NE.AND UP0, UPT, UR4, URZ, UPT ;  /* 0x000000ff0400728c */ /* 0x000fd2000bf05270 */
[----:B------:R-:W-:Y:S05]  /*00c0*/  BRA.U UP0, `(.L_x_1) ;  /* 0x0000000100807547 */ /* 0x000fea000b800000 */
[----:B------:R-:W0:Y:S01]  /*00d0*/  LDC R7, c[0x0][0x398] ;  /* 0x0000e600ff077b82 */ /* 0x000e220000000800 */
[----:B------:R-:W1:Y:S01]  /*00e0*/  LDCU UR4, c[0x0][0x39c] ;  /* 0x00007380ff0477ac */ /* 0x000e620008000800 */
[----:B0-----:R-:W-:-:S04]  /*00f0*/  IABS R5, R7 ;  /* 0x0000000700057213 */ /* 0x001fc80000000000 */
[----:B------:R-:W0:Y:S08]  /*0100*/  I2F.RP R4, R5 ;  /* 0x0000000500047306 */ /* 0x000e300000209400 */
[----:B0-----:R-:W0:Y:S02]  /*0110*/  MUFU.RCP R4, R4 ;  /* 0x0000000400047308 */ /* 0x001e240000001000 */
[----:B0-----:R-:W-:-:S06]  /*0120*/  IADD3 R2, PT, PT, R4, 0xffffffe, RZ ;  /* 0x0ffffffe04027810 */ /* 0x001fcc0007ffe0ff */
[----:B------:R0:W2:Y:S02]  /*0130*/  F2I.FTZ.U32.TRUNC.NTZ R3, R2 ;  /* 0x0000000200037305 */ /* 0x0000a4000021f000 */
[----:B0-----:R-:W-:Y:S01]  /*0140*/  HFMA2 R2, -RZ, RZ, 0, 0 ;  /* 0x00000000ff027431 */ /* 0x001fe200000001ff */
[----:B--2---:R-:W-:-:S05]  /*0150*/  IADD3 R6, PT, PT, RZ, -R3, RZ ;  /* 0x80000003ff067210 */ /* 0x004fca0007ffe0ff */
[----:B------:R-:W-:Y:S01]  /*0160*/  IMAD R9, R6, R5, RZ ;  /* 0x0000000506097224 */ /* 0x000fe200078e02ff */
[----:B------:R-:W-:-:S03]  /*0170*/  IABS R6, R0 ;  /* 0x0000000000067213 */ /* 0x000fc60000000000 */
[----:B------:R-:W-:Y:S01]  /*0180*/  IMAD.HI.U32 R3, R3, R9, R2 ;  /* 0x0000000903037227 */ /* 0x000fe200078e0002 */
[----:B------:R-:W-:-:S04]  /*0190*/  LOP3.LUT R2, R0, R7, RZ, 0x3c, !PT ;  /* 0x0000000700027212 */ /* 0x000fc800078e3cff */
[----:B------:R-:W-:Y:S01]  /*01a0*/  ISETP.GE.AND P1, PT, R2, RZ, PT ;  /* 0x000000ff0200720c */ /* 0x000fe20003f26270 */
[----:B------:R-:W-:-:S04]  /*01b0*/  IMAD.HI.U32 R3, R3, R6, RZ ;  /* 0x0000000603037227 */ /* 0x000fc800078e00ff */
[----:B-1----:R-:W-:Y:S01]  /*01c0*/  IMAD R2, R7, UR4, RZ ;  /* 0x0000000407027c24 */ /* 0x002fe2000f8e02ff */
[----:B------:R-:W-:-:S05]  /*01d0*/  IADD3 R4, PT, PT, -R3, RZ, RZ ;  /* 0x000000ff03047210 */ /* 0x000fca0007ffe1ff */
[----:B------:R-:W-:-:S05]  /*01e0*/  IMAD R4, R5, R4, R6 ;  /* 0x0000000405047224 */ /* 0x000fca00078e0206 */
[----:B------:R-:W-:-:S13]  /*01f0*/  ISETP.GT.U32.AND P2, PT, R5, R4, PT ;  /* 0x000000040500720c */ /* 0x000fda0003f44070 */
[-C--:B------:R-:W-:Y:S02]  /*0200*/  @!P2 IADD3 R4, PT, PT, R4, -R5.reuse, RZ ;  /* 0x800000050404a210 */ /* 0x080fe40007ffe0ff */
[----:B------:R-:W-:Y:S02]  /*0210*/  @!P2 IADD3 R3, PT, PT, R3, 0x1, RZ ;  /* 0x000000010303a810 */ /* 0x000fe40007ffe0ff */
[----:B------:R-:W-:Y:S02]  /*0220*/  ISETP.GE.U32.AND P0, PT, R4, R5, PT ;  /* 0x000000050400720c */ /* 0x000fe40003f06070 */
[----:B------:R-:W-:-:S11]  /*0230*/  ISETP.NE.AND P2, PT, R7, RZ, PT ;  /* 0x000000ff0700720c */ /* 0x000fd60003f45270 */
[----:B------:R-:W-:-:S04]  /*0240*/  @P0 IADD3 R3, PT, PT, R3, 0x1, RZ ;  /* 0x0000000103030810 */ /* 0x000fc80007ffe0ff */
[----:B------:R-:W-:Y:S02]  /*0250*/  @!P1 IADD3 R3, PT, PT, -R3, RZ, RZ ;  /* 0x000000ff03039210 */ /* 0x000fe40007ffe1ff */
[----:B------:R-:W-:-:S04]  /*0260*/  @!P2 LOP3.LUT R3, RZ, R7, RZ, 0x33, !PT ;  /* 0x00000007ff03a212 */ /* 0x000fc800078e33ff */
[----:B------:R-:W-:-:S05]  /*0270*/  IADD3 R4, PT, PT, -R3, RZ, RZ ;  /* 0x000000ff03047210 */ /* 0x000fca0007ffe1ff */
[----:B------:R-:W-:-:S04]  /*0280*/  IMAD R0, R7, R4, R0 ;  /* 0x0000000407007224 */ /* 0x000fc800078e0200 */
[----:B------:R-:W-:Y:S01]  /*0290*/  IMAD R0, R3, R2, R0 ;  /* 0x0000000203007224 */ /* 0x000fe200078e0200 */
[----:B------:R-:W-:Y:S06]  /*02a0*/  BRA `(.L_x_1) ;  /* 0x0000000000087947 */ /* 0x000fec0003800000 */
.L_x_0:
[----:B------:R-:W0:Y:S02]  /*02b0*/  LDCU UR4, c[0x0][0x398] ;  /* 0x00007300ff0477ac */ /* 0x000e240008000800 */
[----:B0-----:R-:W-:-:S07]  /*02c0*/  IMAD R0, R0, UR4, RZ ;  /* 0x0000000400007c24 */ /* 0x001fce000f8e02ff */
.L_x_1:
[----:B------:R-:W0:Y:S01]  /*02d0*/  LDCU UR6, c[0x0][0x3b0] ;  /* 0x00007600ff0677ac */ /* 0x000e220008000800 */
[----:B------:R-:W1:Y:S01]  /*02e0*/  LDC.64 R20, c[0x0][0x388] ;  /* 0x0000e200ff147b82 */ /* 0x000e620000000a00 */
[----:B------:R-:W-:Y:S01]  /*02f0*/  CS2R R24, SRZ ;  /* 0x0000000000187805 */ /* 0x000fe2000001ff00 */
[----:B------:R-:W2:Y:S01]  /*0300*/  LDCU UR9, c[0x0][0x3ac] ;  /* 0x00007580ff0977ac */ /* 0x000ea20008000800 */
[----:B------:R-:W3:Y:S05]  /*0310*/  LDCU.64 UR10, c[0x0][0x358] ;  /* 0x00006b00ff0a77ac */ /* 0x000eea0008000a00 */
[----:B------:R-:W4:Y:S01]  /*0320*/  LDC.64 R2, c[0x0][0x390] ;  /* 0x0000e400ff027b82 */ /* 0x000f220000000a00 */
[----:B0-----:R-:W-:Y:S01]  /*0330*/  UISETP.GE.AND UP0, UPT, UR6, URZ, UPT ;  /* 0x000000ff0600728c */ /* 0x001fe2000bf06270 */
[----:B--2---:R-:W-:-:S02]  /*0340*/  IMAD R5, R0, UR9, RZ ;  /* 0x0000000900057c24 */ /* 0x004fc4000f8e02ff */
[----:B-1----:R-:W-:-:S04]  /*0350*/  IMAD.WIDE R20, R0, 0x8, R20 ;  /* 0x0000000800147825 */ /* 0x002fc800078e0214 */
[----:B----4-:R-:W-:Y:S02]  /*0360*/  IMAD.WIDE R2, R5, 0x8, R2 ;  /* 0x0000000805027825 */ /* 0x010fe400078e0202 */
[----:B---3--:R-:W-:Y:S05]  /*0370*/  BRA.U !UP0, `(.L_x_2) ;  /* 0x0000000908007547 */ /* 0x008fea000b800000 */
[----:B------:R-:W-:Y:S01]  /*0380*/  UISETP.GE.U32.AND UP1, UPT, UR6, 0xf, UPT ;  /* 0x0000000f0600788c */ /* 0x000fe2000bf26070 */
[----:B------:R-:W-:Y:S01]  /*0390*/  CS2R R24, SRZ ;  /* 0x0000000000187805 */ /* 0x000fe2000001ff00 */
[----:B------:R-:W-:Y:S01]  /*03a0*/  UIADD3 UR5, UPT, UPT, UR6, 0x1, URZ ;  /* 0x0000000106057890 */ /* 0x000fe2000fffe0ff */
[----:B------:R-:W-:-:S03]  /*03b0*/  UMOV UR4, URZ ;  /* 0x000000ff00047c82 */ /* 0x000fc60008000000 */
[----:B------:R-:W-:-:S04]  /*03c0*/  ULOP3.LUT UR7, UR5, 0xf, URZ, 0xc0, !UPT ;  /* 0x0000000f05077892 */ /* 0x000fc8000f8ec0ff */
[----:B------:R-:W-:Y:S01]  /*03d0*/  UISETP.NE.AND UP0, UPT, UR7, URZ, UPT ;  /* 0x000000ff0700728c */ /* 0x000fe2000bf05270 */
[----:B------:R-:W-:Y:S10]  /*03e0*/  BRA.U !UP1, `(.L_x_3) ;  /* 0x0000000109e47547 */ /* 0x000ff4000b800000 */
[----:B------:R-:W-:Y:S01]  /*03f0*/  HFMA2 R23, -RZ, RZ, 0, 0 ;  /* 0x00000000ff177431 */ /* 0x000fe200000001ff */
[----:B------:R-:W-:Y:S01]  /*0400*/  ULOP3.LUT UR4, UR5, 0xfffffff0, URZ, 0xc0, !UPT ;  /* 0xfffffff005047892 */ /* 0x000fe2000f8ec0ff */
[----:B------:R-:W-:-:S03]  /*0410*/  CS2R R24, SRZ ;  /* 0x0000000000187805 */ /* 0x000fc6000001ff00 */
[----:B------:R-:W-:-:S12]  /*0420*/  UIADD3 UR8, UPT, UPT, -UR4, URZ, URZ ;  /* 0x000000ff04087290 */ /* 0x000fd8000fffe1ff */
.L_x_4:
[----:B------:R-:W0:Y:S01]  /*0430*/  LDC R0, c[0x0][0x3a4] ;  /* 0x0000e900ff007b82 */ /* 0x000e220000000800 */
[----:B------:R-:W-:-:S05]  /*0440*/  IMAD.WIDE R4, R23, 0x8, R20 ;  /* 0x0000000817047825 */ /* 0x000fca00078e0214 */
[----:B------:R-:W2:Y:S01]  /*0450*/  LDG.E.64 R26, desc[UR10][R4.64] ;  /* 0x0000000a041a7981 */ /* 0x000ea2000c1e1b00 */
[----:B0-----:R-:W-:-:S05]  /*0460*/  IMAD.WIDE R18, R0, 0x8, R4 ;  /* 0x0000000800127825 */ /* 0x001fca00078e0204 */
[----:B------:R-:W3:Y:S01]  /*0470*/  LDG.E.64 R16, desc[UR10][R18.64] ;  /* 0x0000000a12107981 */ /* 0x000ee2000c1e1b00 */
[----:B------:R-:W-:-:S05]  /*0480*/  IMAD.WIDE R28, R0, 0x8, R18 ;  /* 0x00000008001c7825 */ /* 0x000fca00078e0212 */
[----:B------:R0:W4:Y:S02]  /*0490*/  LDG.E.64 R14, desc[UR10][R28.64] ;  /* 0x0000000a1c0e7981 */ /* 0x000124000c1e1b00 */
[----:B0-----:R-:W-:-:S05]  /*04a0*/  IMAD.WIDE R28, R0, 0x8, R28 ;  /* 0x00000008001c7825 */ /* 0x001fca00078e021c */
[----:B------:R-:W5:Y:S01]  /*04b0*/  LDG.E.64 R12, desc[UR10][R28.64] ;  /* 0x0000000a1c0c7981 */ /* 0x000f62000c1e1b00 */
[----:B------:R-:W-:-:S05]  /*04c0*/  IMAD.WIDE R6, R0, 0x8, R28 ;  /* 0x0000000800067825 */ /* 0x000fca00078e021c */
[----:B------:R0:W5:Y:S02]  /*04d0*/  LDG.E.64 R10, desc[UR10][R6.64] ;  /* 0x0000000a060a7981 */ /* 0x000164000c1e1b00 */
[----:B0-----:R-:W-:-:S05]  /*04e0*/  IMAD.WIDE R6, R0, 0x8, R6 ;  /* 0x0000000800067825 */ /* 0x001fca00078e0206 */
[----:B------:R-:W5:Y:S01]  /*04f0*/  LDG.E.64 R8, desc[UR10][R6.64] ;  /* 0x0000000a06087981 */ /* 0x000f62000c1e1b00 */
[----:B------:R-:W-:-:S05]  /*0500*/  IMAD.WIDE R4, R0, 0x8, R6 ;  /* 0x0000000800047825 */ /* 0x000fca00078e0206 */
[----:B------:R-:W5:Y:S01]  /*0510*/  LDG.E.64 R6, desc[UR10][R4.64] ;  /* 0x0000000a04067981 */ /* 0x000f62000c1e1b00 */
[----:B------:R-:W-:-:S05]  /*0520*/  IMAD.WIDE R18, R0, 0x8, R4 ;  /* 0x0000000800127825 */ /* 0x000fca00078e0204 */
[----:B------:R0:W5:Y:S02]  /*0530*/  LDG.E.64 R4, desc[UR10][R18.64] ;  /* 0x0000000a12047981 */ /* 0x000164000c1e1b00 */
[----:B0-----:R-:W-:-:S04]  /*0540*/  IMAD.WIDE R18, R0, 0x8, R18 ;  /* 0x0000000800127825 */ /* 0x001fc800078e0212 */
[C---:B------:R-:W-:Y:S01]  /*0550*/  IMAD.WIDE R28, R0.reuse, 0x8, R18 ;  /* 0x00000008001c7825 */ /* 0x040fe200078e0212 */
[----:B--2---:R-:W-:Y:S01]  /*0560*/  DADD R26, R26, R24 ;  /* 0x000000001a1a7229 */ /* 0x004fe20000000018 */
[----:B------:R-:W2:Y:S07]  /*0570*/  LDG.E.64 R24, desc[UR10][R18.64] ;  /* 0x0000000a12187981 */ /* 0x000eae000c1e1b00 */
[----:B---3--:R-:W-:Y:S01]  /*0580*/  DADD R26, R26, R16 ;  /* 0x000000001a1a7229 */ /* 0x008fe20000000010 */
[----:B------:R0:W3:Y:S07]  /*0590*/  LDG.E.64 R16, desc[UR10][R28.64] ;  /* 0x0000000a1c107981 */ /* 0x0000ee000c1e1b00 */
[----:B----4-:R-:W-:Y:S01]  /*05a0*/  DADD R26, R26, R14 ;  /* 0x000000001a1a7229 */ /* 0x010fe2000000000e */
[----:B0-----:R-:W-:-:S05]  /*05b0*/  IMAD.WIDE R28, R0, 0x8, R28 ;  /* 0x00000008001c7825 */ /* 0x001fca00078e021c */
[----:B------:R-:W4:Y:S01]  /*05c0*/  LDG.E.64 R14, desc[UR10][R28.64] ;  /* 0x0000000a1c0e7981 */ /* 0x000f22000c1e1b00 */
[----:B------:R-:W-:Y:S01]  /*05d0*/  IMAD.WIDE R18, R0, 0x8, R28 ;  /* 0x0000000800127825 */ /* 0x000fe200078e021c */
[----:B-----5:R-:W-:-:S04]  /*05e0*/  DADD R26, R26, R12 ;  /* 0x000000001a1a7229 */ /* 0x020fc8000000000c */
[----:B------:R0:W5:Y:S04]  /*05f0*/  LDG.E.64 R12, desc[UR10][R18.64] ;  /* 0x0000000a120c7981 */ /* 0x000168000c1e1b00 */
[----:B------:R-:W-:Y:S01]  /*0600*/  DADD R26, R26, R10 ;  /* 0x000000001a1a7229 */ /* 0x000fe2000000000a */
[----:B0-----:R-:W-:-:S05]  /*0610*/  IMAD.WIDE R18, R0, 0x8, R18 ;  /* 0x0000000800127825 */ /* 0x001fca00078e0212 */
[----:B------:R0:W5:Y:S02]  /*0620*/  LDG.E.64 R10, desc[UR10][R18.64] ;  /* 0x0000000a120a7981 */ /* 0x000164000c1e1b00 */
[----:B------:R-:W-:Y:S01]  /*0630*/  DADD R26, R26, R8 ;  /* 0x000000001a1a7229 */ /* 0x000fe20000000008 */
[----:B0-----:R-:W-:-:S05]  /*0640*/  IMAD.WIDE R18, R0, 0x8, R18 ;  /* 0x0000000800127825 */ /* 0x001fca00078e0212 */
[----:B------:R-:W5:Y:S01]  /*0650*/  LDG.E.64 R8, desc[UR10][R18.64] ;  /* 0x0000000a12087981 */ /* 0x000f62000c1e1b00 */
[----:B------:R-:W-:Y:S01]  /*0660*/  IMAD.WIDE R28, R0, 0x8, R18 ;  /* 0x00000008001c7825 */ /* 0x000fe200078e0212 */
[----:B------:R-:W-:-:S04]  /*0670*/  DADD R26, R26, R6 ;  /* 0x000000001a1a7229 */ /* 0x000fc80000000006 */
[----:B------:R0:W5:Y:S02]  /*0680*/  LDG.E.64 R6, desc[UR10][R28.64] ;  /* 0x0000000a1c067981 */ /* 0x000164000c1e1b00 */
[----:B0-----:R-:W-:-:S06]  /*0690*/  IMAD.WIDE R28, R0, 0x8, R28 ;  /* 0x00000008001c7825 */ /* 0x001fcc00078e021c */
[----:B------:R-:W5:Y:S01]  /*06a0*/  LDG.E.64 R28, desc[UR10][R28.64] ;  /* 0x0000000a1c1c7981 */ /* 0x000f62000c1e1b00 */
[----:B------:R-:W-:Y:S01]  /*06b0*/  DADD R4, R26, R4 ;  /* 0x000000001a047229 */ /* 0x000fe20000000004 */
[----:B------:R-:W-:Y:S01]  /*06c0*/  UIADD3 UR8, UPT, UPT, UR8, 0x10, URZ ;  /* 0x0000001008087890 */ /* 0x000fe2000fffe0ff */
[----:B------:R-:W-:-:S03]  /*06d0*/  LEA R23, R0, R23, 0x4 ;  /* 0x0000001700177211 */ /* 0x000fc600078e20ff */
[----:B------:R-:W-:-:S03]  /*06e0*/  UISETP.NE.AND UP1, UPT, UR8, URZ, UPT ;  /* 0x000000ff0800728c */ /* 0x000fc6000bf25270 */
[----:B--2---:R-:W-:-:S08]  /*06f0*/  DADD R4, R4, R24 ;  /* 0x0000000004047229 */ /* 0x004fd00000000018 */
[----:B---3--:R-:W-:-:S08]  /*0700*/  DADD R4, R4, R16 ;  /* 0x0000000004047229 */ /* 0x008fd00000000010 */
[----:B----4-:R-:W-:-:S08]  /*0710*/  DADD R4, R4, R14 ;  /* 0x0000000004047229 */ /* 0x010fd0000000000e */
[----:B-----5:R-:W-:-:S08]  /*0720*/  DADD R4, R4, R12 ;  /* 0x0000000004047229 */ /* 0x020fd0000000000c */
[----:B------:R-:W-:-:S08]  /*0730*/  DADD R4, R4, R10 ;  /* 0x0000000004047229 */ /* 0x000fd0000000000a */
[----:B------:R-:W-:-:S08]  /*0740*/  DADD R4, R4, R8 ;  /* 0x0000000004047229 */ /* 0x000fd00000000008 */
[----:B------:R-:W-:-:S08]  /*0750*/  DADD R4, R4, R6 ;  /* 0x0000000004047229 */ /* 0x000fd00000000006 */
[----:B------:R-:W-:Y:S01]  /*0760*/  DADD R24, R4, R28 ;  /* 0x0000000004187229 */ /* 0x000fe2000000001c */
[----:B------:R-:W-:Y:S10]  /*0770*/  BRA.U UP1, `(.L_x_4) ;  /* 0xfffffffd012c7547 */ /* 0x000ff4000b83ffff */
.L_x_3:
[----:B------:R-:W-:Y:S05]  /*0780*/  BRA.U !UP0, `(.L_x_2) ;  /* 0x0000000108fc7547 */ /* 0x000fea000b800000 */
[----:B------:R-:W-:Y:S02]  /*0790*/  UISETP.GE.U32.AND UP0, UPT, UR7, 0x8, UPT ;  /* 0x000000080700788c */ /* 0x000fe4000bf06070 */
[----:B------:R-:W-:-:S04]  /*07a0*/  ULOP3.LUT UR8, UR5, 0x7, URZ, 0xc0, !UPT ;  /* 0x0000000705087892 */ /* 0x000fc8000f8ec0ff */
[----:B------:R-:W-:-:S03]  /*07b0*/  UISETP.NE.AND UP1, UPT, UR8, URZ, UPT ;  /* 0x000000ff0800728c */ /* 0x000fc6000bf25270 */
[----:B------:R-:W-:Y:S08]  /*07c0*/  BRA.U !UP0, `(.L_x_5) ;  /* 0x00000001086c7547 */ /* 0x000ff0000b800000 */
[----:B------:R-:W0:Y:S02]  /*07d0*/  LDC R0, c[0x0][0x3a4] ;  /* 0x0000e900ff007b82 */ /* 0x000e240000000800 */
[----:B0-----:R-:W-:-:S04]  /*07e0*/  IMAD R11, R0, UR4, RZ ;  /* 0x00000004000b7c24 */ /* 0x001fc8000f8e02ff */
[----:B------:R-:W-:-:S05]  /*07f0*/  IMAD.WIDE R10, R11, 0x8, R20 ;  /* 0x000000080b0a7825 */ /* 0x000fca00078e0214 */
[----:B------:R-:W2:Y:S01]  /*0800*/  LDG.E.64 R4, desc[UR10][R10.64] ;  /* 0x0000000a0a047981 */ /* 0x000ea2000c1e1b00 */
[----:B------:R-:W-:-:S05]  /*0810*/  IMAD.WIDE R18, R0, 0x8, R10 ;  /* 0x0000000800127825 */ /* 0x000fca00078e020a */
[----:B------:R-:W3:Y:S01]  /*0820*/  LDG.E.64 R6, desc[UR10][R18.64] ;  /* 0x0000000a12067981 */ /* 0x000ee2000c1e1b00 */
[----:B------:R-:W-:-:S05]  /*0830*/  IMAD.WIDE R22, R0, 0x8, R18 ;  /* 0x0000000800167825 */ /* 0x000fca00078e0212 */
[----:B------:R-:W4:Y:S01]  /*0840*/  LDG.E.64 R8, desc[UR10][R22.64] ;  /* 0x0000000a16087981 */ /* 0x000f22000c1e1b00 */
[----:B------:R-:W-:-:S05]  /*0850*/  IMAD.WIDE R26, R0, 0x8, R22 ;  /* 0x00000008001a7825 */ /* 0x000fca00078e0216 */
[----:B------:R-:W5:Y:S01]  /*0860*/  LDG.E.64 R16, desc[UR10][R26.64] ;  /* 0x0000000a1a107981 */ /* 0x000f62000c1e1b00 */
[----:B------:R-:W-:-:S05]  /*0870*/  IMAD.WIDE R28, R0, 0x8, R26 ;  /* 0x00000008001c7825 */ /* 0x000fca00078e021a */
[----:B------:R0:W5:Y:S02]  /*0880*/  LDG.E.64 R14, desc[UR10][R28.64] ;  /* 0x0000000a1c0e7981 */ /* 0x000164000c1e1b00 */
[----:B0-----:R-:W-:-:S05]  /*0890*/  IMAD.WIDE R28, R0, 0x8, R28 ;  /* 0x00000008001c7825 */ /* 0x001fca00078e021c */
[----:B------:R-:W5:Y:S01]  /*08a0*/  LDG.E.64 R12, desc[UR10][R28.64] ;  /* 0x0000000a1c0c7981 */ /* 0x000f62000c1e1b00 */
[----:B------:R-:W-:-:S05]  /*08b0*/  IMAD.WIDE R22, R0, 0x8, R28 ;  /* 0x0000000800167825 */ /* 0x000fca00078e021c */
[----:B------:R-:W5:Y:S01]  /*08c0*/  LDG.E.64 R10, desc[UR10][R22.64] ;  /* 0x0000000a160a7981 */ /* 0x000f62000c1e1b00 */
[----:B------:R-:W-:-:S06]  /*08d0*/  IMAD.WIDE R18, R0, 0x8, R22 ;  /* 0x0000000800127825 */ /* 0x000fcc00078e0216 */
[----:B------:R-:W5:Y:S01]  /*08e0*/  LDG.E.64 R18, desc[UR10][R18.64] ;  /* 0x0000000a12127981 */ /* 0x000f62000c1e1b00 */
[----:B------:R-:W-:Y:S01]  /*08f0*/  UIADD3 UR4, UPT, UPT, UR4, 0x8, URZ ;  /* 0x0000000804047890 */ /* 0x000fe2000fffe0ff */
[----:B--2---:R-:W-:-:S08]  /*0900*/  DADD R4, R24, R4 ;  /* 0x0000000018047229 */ /* 0x004fd00000000004 */
[----:B---3--:R-:W-:-:S08]  /*0910*/  DADD R4, R4, R6 ;  /* 0x0000000004047229 */ /* 0x008fd00000000006 */
[----:B----4-:R-:W-:-:S08]  /*0920*/  DADD R4, R4, R8 ;  /* 0x0000000004047229 */ /* 0x010fd00000000008 */
[----:B-----5:R-:W-:-:S08]  /*0930*/  DADD R4, R4, R16 ;  /* 0x0000000004047229 */ /* 0x020fd00000000010 */
[----:B------:R-:W-:-:S08]  /*0940*/  DADD R4, R4, R14 ;  /* 0x0000000004047229 */ /* 0x000fd0000000000e */
[----:B------:R-:W-:-:S08]  /*0950*/  DADD R4, R4, R12 ;  /* 0x0000000004047229 */ /* 0x000fd0000000000c */
[----:B------:R-:W-:-:S08]  /*0960*/  DADD R4, R4, R10 ;  /* 0x0000000004047229 */ /* 0x000fd0000000000a */
[----:B------:R-:W-:-:S11]  /*0970*/  DADD R24, R4, R18 ;  /* 0x0000000004187229 */ /* 0x000fd60000000012 */
.L_x_5:
        /* <DEDUP_REMOVED lines=13> */
[----:B------:R-:W-:-:S06]  /*0a50*/  IMAD.WIDE R16, R17, 0x8, R12 ;  /* 0x0000000811107825 */ /* 0x000fcc00078e020c */
[----:B------:R-:W5:Y:S01]  /*0a60*/  LDG.E.64 R16, desc[UR10][R16.64] ;  /* 0x0000000a10107981 */ /* 0x000f62000c1e1b00 */
[----:B------:R-:W-:Y:S01]  /*0a70*/  UIADD3 UR4, UPT, UPT, UR4, 0x4, URZ ;  /* 0x0000000404047890 */ /* 0x000fe2000fffe0ff */
[----:B--2---:R-:W-:-:S08]  /*0a80*/  DADD R6, R24, R6 ;  /* 0x0000000018067229 */ /* 0x004fd00000000006 */
[----:B---3--:R-:W-:-:S08]  /*0a90*/  DADD R6, R6, R10 ;  /* 0x0000000006067229 */ /* 0x008fd0000000000a */
[----:B----4-:R-:W-:-:S08]  /*0aa0*/  DADD R6, R6, R14 ;  /* 0x0000000006067229 */ /* 0x010fd0000000000e */
[----:B-----5:R-:W-:-:S11]  /*0ab0*/  DADD R24, R6, R16 ;  /* 0x0000000006187229 */ /* 0x020fd60000000010 */
.L_x_6:
[----:B------:R-:W-:Y:S05]  /*0ac0*/  BRA.U !UP1, `(.L_x_2) ;  /* 0x00000001092c7547 */ /* 0x000fea000b800000 */
[----:B------:R-:W0:Y:S01]  /*0ad0*/  LDCU UR7, c[0x0][0x3a4] ;  /* 0x00007480ff0777ac */ /* 0x000e220008000800 */
[----:B------:R-:W-:Y:S02]  /*0ae0*/  UIADD3 UR5, UPT, UPT, -UR5, URZ, URZ ;  /* 0x000000ff05057290 */ /* 0x000fe4000fffe1ff */
[----:B0-----:R-:W-:-:S06]  /*0af0*/  UIMAD UR4, UR4, UR7, URZ ;  /* 0x00000007040472a4 */ /* 0x001fcc000f8e02ff */
[----:B------:R-:W-:-:S07]  /*0b00*/  MOV R7, UR4 ;  /* 0x0000000400077c02 */ /* 0x000fce0008000f00 */
.L_x_7:
[----:B------:R-:W-:-:S06]  /*0b10*/  IMAD.WIDE R4, R7, 0x8, R20 ;  /* 0x0000000807047825 */ /* 0x000fcc00078e0214 */
[----:B------:R-:W2:Y:S01]  /*0b20*/  LDG.E.64 R4, desc[UR10][R4.64] ;  /* 0x0000000a04047981 */ /* 0x000ea2000c1e1b00 */
[----:B------:R-:W-:Y:S01]  /*0b30*/  UIADD3 UR5, UPT, UPT, UR5, 0x1, URZ ;  /* 0x0000000105057890 */ /* 0x000fe2000fffe0ff */
[----:B------:R-:W-:-:S03]  /*0b40*/  IADD3 R7, PT, PT, R7, UR7, RZ ;  /* 0x0000000707077c10 */ /* 0x000fc6000fffe0ff */
[----:B------:R-:W-:Y:S01]  /*0b50*/  UISETP.NE.AND UP0, UPT, UR5, URZ, UPT ;  /* 0x000000ff0500728c */ /* 0x000fe2000bf05270 */
[----:B--2---:R-:W-:-:S08]  /*0b60*/  DADD R24, R4, R24 ;  /* 0x0000000004187229 */ /* 0x004fd00000000018 */
[----:B------:R-:W-:Y:S05]  /*0b70*/  BRA.U UP0, `(.L_x_7) ;  /* 0xfffffffd00e47547 */ /* 0x000fea000b83ffff */
.L_x_2:
[----:B------:R0:W-:Y:S01]  /*0b80*/  STG.E.64 desc[UR10][R2.64], R24 ;  /* 0x0000001802007986 */ /* 0x0001e2000c101b0a */
[----:B------:R-:W-:Y:S01]  /*0b90*/  UISETP.GE.AND UP0, UPT, UR6, 0x1, UPT ;  /* 0x000000010600788c */ /* 0x000fe2000bf06270 */
[----:B------:R-:W-:-:S08]  /*0ba0*/  UMOV UR4, 0x1 ;  /* 0x0000000100047882 */ /* 0x000fd00000000000 */
[----:B------:R-:W-:Y:S05]  /*0bb0*/  BRA.U !UP0, `(.L_x_8) ;  /* 0x0000000d08547547 */ /* 0x000fea000b800000 */
[----:B------:R-:W1:Y:S01]  /*0bc0*/  LDCU UR4, c[0x0][0x3a4] ;  /* 0x00007480ff0477ac */ /* 0x000e620008000800 */
[----:B------:R-:W-:Y:S02]  /*0bd0*/  UISETP.GE.U32.AND UP0, UPT, UR6, 0x10, UPT ;  /* 0x000000100600788c */ /* 0x000fe4000bf06070 */
[----:B------:R-:W-:Y:S01]  /*0be0*/  ULOP3.LUT UR5, UR6, 0xf, URZ, 0xc0, !UPT ;  /* 0x0000000f06057892 */ /* 0x000fe2000f8ec0ff */
[----:B-1----:R-:W-:-:S05]  /*0bf0*/  MOV R13, UR4 ;  /* 0x00000004000d7c02 */ /* 0x002fca0008000f00 */
[C---:B------:R-:W-:Y:S02]  /*0c00*/  IMAD R9, R13.reuse, UR9, RZ ;  /* 0x000000090d097c24 */ /* 0x040fe4000f8e02ff */
[----:B------:R-:W-:Y:S01]  /*0c10*/  IMAD R11, R13, UR6, RZ ;  /* 0x000000060d0b7c24 */ /* 0x000fe2000f8e02ff */
[----:B------:R-:W-:Y:S06]  /*0c20*/  BRA.U !UP0, `(.L_x_9) ;  /* 0x0000000508a87547 */ /* 0x000fec000b800000 */
[----:B------:R-:W1:Y:S01]  /*0c30*/  LDC R0, c[0x0][0x3a4] ;  /* 0x0000e900ff007b82 */ /* 0x000e620000000800 */
[----:B------:R-:W-:Y:S01]  /*0c40*/  IMAD.WIDE R6, R13, 0x8, RZ ;  /* 0x000000080d067825 */ /* 0x000fe200078e02ff */
[----:B------:R-:W-:-:S04]  /*0c50*/  ULOP3.LUT UR4, UR6, 0x7ffffff0, URZ, 0xc0, !UPT ;  /* 0x7ffffff006047892 */ /* 0x000fc8000f8ec0ff */
[----:B------:R-:W-:Y:S01]  /*0c60*/  UIADD3 UR4, UPT, UPT, -UR4, URZ, URZ ;  /* 0x000000ff04047290 */ /* 0x000fe2000fffe1ff */
[----:B------:R-:W-:-:S11]  /*0c70*/  IMAD.WIDE R4, R11, 0x8, R6 ;  /* 0x000000080b047825 */ /* 0x000fd600078e0206 */
.L_x_10:
[----:B--2---:R-:W-:-:S04]  /*0c80*/  IADD3 R18, P0, PT, R4, R20, RZ ;  /* 0x0000001404127210 */ /* 0x004fc80007f1e0ff */
[----:B------:R-:W-:-:S05]  /*0c90*/  IADD3.X R19, PT, PT, R5, R21, RZ, P0, !PT ;  /* 0x0000001505137210 */ /* 0x000fca00007fe4ff */
[----:B------:R-:W0:Y:S01]  /*0ca0*/  LDG.E.64 R12, desc[UR10][R18.64] ;  /* 0x0000000a120c7981 */ /* 0x000e22000c1e1b00 */
[----:B------:R-:W-:-:S04]  /*0cb0*/  IADD3 R22, P0, PT, R6, R18, RZ ;  /* 0x0000001206167210 */ /* 0x000fc80007f1e0ff */
[----:B------:R-:W-:Y:S01]  /*0cc0*/  IADD3.X R23, PT, PT, R7, R19, RZ, P0, !PT ;  /* 0x0000001307177210 */ /* 0x000fe200007fe4ff */
[----:B0-----:R-:W-:Y:S01]  /*0cd0*/  DADD R24, R12, R24 ;  /* 0x000000000c187229 */ /* 0x001fe20000000018 */
[----:B------:R-:W-:-:S06]  /*0ce0*/  IMAD.WIDE R12, R9, 0x8, R2 ;  /* 0x00000008090c7825 */ /* 0x000fcc00078e0202 */
[----:B------:R0:W-:Y:S04]  /*0cf0*/  STG.E.64 desc[UR10][R12.64], R24 ;  /* 0x000000180c007986 */ /* 0x0001e8000c101b0a */
[----:B------:R-:W2:Y:S01]  /*0d00*/  LDG.E.64 R14, desc[UR10][R22.64] ;  /* 0x0000000a160e7981 */ /* 0x000ea2000c1e1b00 */
[----:B------:R-:W-:-:S04]  /*0d10*/  IADD3 R26, P0, PT, R6, R22, RZ ;  /* 0x00000016061a7210 */ /* 0x000fc80007f1e0ff */
[----:B------:R-:W-:Y:S01]  /*0d20*/  IADD3.X R27, PT, PT, R7, R23, RZ, P0, !PT ;  /* 0x00000017071b7210 */ /* 0x000fe200007fe4ff */
[----:B--2---:R-:W-:Y:S01]  /*0d30*/  DADD R16, R24, R14 ;  /* 0x0000000018107229 */ /* 0x004fe2000000000e */
[----:B------:R-:W-:-:S06]  /*0d40*/  IMAD.WIDE R14, R9, 0x10, R2 ;  /* 0x00000010090e7825 */ /* 0x000fcc00078e0202 */
[----:B------:R2:W-:Y:S04]  /*0d50*/  STG.E.64 desc[UR10][R14.64], R16 ;  /* 0x000000100e007986 */ /* 0x0005e8000c101b0a */
[----:B------:R-:W3:Y:S01]  /*0d60*/  LDG.E.64 R18, desc[UR10][R26.64] ;  /* 0x0000000a1a127981 */ /* 0x000ee2000c1e1b00 */
[----:B------:R-:W-:Y:S01]  /*0d70*/  IADD3 R28, P0, PT, R6, R26, RZ ;  /* 0x0000001a061c7210 */ /* 0x000fe20007f1e0ff */
[----:B0-----:R-:W-:-:S03]  /*0d80*/  IMAD.WIDE R12, R9, 0x18, R2 ;  /* 0x00000018090c7825 */ /* 0x001fc600078e0202 */
[----:B------:R-:W-:Y:S01]  /*0d90*/  IADD3.X R29, PT, PT, R7, R27, RZ, P0, !PT ;  /* 0x0000001b071d7210 */ /* 0x000fe200007fe4ff */
[----:B---3--:R-:W-:-:S07]  /*0da0*/  DADD R18, R16, R18 ;  /* 0x0000000010127229 */ /* 0x008fce0000000012 */
[----:B------:R0:W-:Y:S04]  /*0db0*/  STG.E.64 desc[UR10][R12.64], R18 ;  /* 0x000000120c007986 */ /* 0x0001e8000c101b0a */
[----:B------:R-:W3:Y:S01]  /*0dc0*/  LDG.E.64 R22, desc[UR10][R28.64] ;  /* 0x0000000a1c167981 */ /* 0x000ee2000c1e1b00 */
[----:B------:R-:W-:Y:S01]  /*0dd0*/  IADD3 R24, P0, PT, R6, R28, RZ ;  /* 0x0000001c06187210 */ /* 0x000fe20007f1e0ff */
[----:B--2---:R-:W-:-:S03]  /*0de0*/  IMAD.WIDE R14, R9, 0x20, R2 ;  /* 0x00000020090e7825 */ /* 0x004fc600078e0202 */
[----:B------:R-:W-:Y:S01]  /*0df0*/  IADD3.X R25, PT, PT, R7, R29, RZ, P0, !PT ;  /* 0x0000001d07197210 */ /* 0x000fe200007fe4ff */
[----:B---3--:R-:W-:-:S07]  /*0e00*/  DADD R22, R18, R22 ;  /* 0x0000000012167229 */ /* 0x008fce0000000016 */
        /* <DEDUP_REMOVED lines=61> */
[----:B------:R0:W3:Y:S02]  /*11e0*/  LDG.E.64 R18, desc[UR10][R28.64] ;  /* 0x0000000a1c127981 */ /* 0x0000e4000c1e1b00 */
[----:B0-----:R-:W-:-:S04]  /*11f0*/  IADD3 R28, P0, PT, R6, R28, RZ ;  /* 0x0000001c061c7210 */ /* 0x001fc80007f1e0ff */
[----:B------:R-:W-:Y:S01]  /*1200*/  IADD3.X R29, PT, PT, R7, R29, RZ, P0, !PT ;  /* 0x0000001d071d7210 */ /* 0x000fe200007fe4ff */
[----:B---3--:R-:W-:Y:S01]  /*1210*/  DADD R26, R16, R18 ;  /* 0x00000000101a7229 */ /* 0x008fe20000000012 */
[----:B------:R-:W-:-:S06]  /*1220*/  IMAD.WIDE R18, R9, 0x78, R2 ;  /* 0x0000007809127825 */ /* 0x000fcc00078e0202 */
[----:B------:R2:W-:Y:S04]  /*1230*/  STG.E.64 desc[UR10][R18.64], R26 ;  /* 0x0000001a12007986 */ /* 0x0005e8000c101b0a */
[----:B------:R-:W3:Y:S01]  /*1240*/  LDG.E.64 R24, desc[UR10][R28.64] ;  /* 0x0000000a1c187981 */ /* 0x000ee2000c1e1b00 */
[----:B------:R-:W-:Y:S01]  /*1250*/  IMAD.WIDE R2, R9, 0x80, R2 ;  /* 0x0000008009027825 */ /* 0x000fe200078e0202 */
[----:B------:R-:W-:Y:S01]  /*1260*/  UIADD3 UR4, UPT, UPT, UR4, 0x10, URZ ;  /* 0x0000001004047890 */ /* 0x000fe2000fffe0ff */
[----:B-1----:R-:W-:-:S03]  /*1270*/  MOV R13, R0 ;  /* 0x00000000000d7202 */ /* 0x002fc60000000f00 */
[----:B------:R-:W-:Y:S02]  /*1280*/  UISETP.NE.AND UP0, UPT, UR4, URZ, UPT ;  /* 0x000000ff0400728c */ /* 0x000fe4000bf05270 */
[----:B------:R-:W-:Y:S01]  /*1290*/  IMAD.WIDE R20, R13, 0x80, R20 ;  /* 0x000000800d147825 */ /* 0x000fe200078e0214 */
[----:B---3--:R-:W-:-:S07]  /*12a0*/  DADD R24, R26, R24 ;  /* 0x000000001a187229 */ /* 0x008fce0000000018 */
[----:B------:R2:W-:Y:S01]  /*12b0*/  STG.E.64 desc[UR10][R2.64], R24 ;  /* 0x0000001802007986 */ /* 0x0005e2000c101b0a */
[----:B------:R-:W-:Y:S05]  /*12c0*/  BRA.U UP0, `(.L_x_10) ;  /* 0xfffffff9006c7547 */ /* 0x000fea000b83ffff */
.L_x_9:
[----:B------:R-:W1:Y:S01]  /*12d0*/  LDCU UR6, c[0x0][0x3b0] ;  /* 0x00007600ff0677ac */ /* 0x000e620008000800 */
[----:B------:R-:W-:Y:S02]  /*12e0*/  UISETP.NE.AND UP0, UPT, UR5, URZ, UPT ;  /* 0x000000ff0500728c */ /* 0x000fe4000bf05270 */
[----:B-1----:R-:W-:-:S07]  /*12f0*/  UIADD3 UR4, UPT, UPT, UR6, 0x1, URZ ;  /* 0x0000000106047890 */ /* 0x002fce000fffe0ff */
[----:B------:R-:W-:Y:S05]  /*1300*/  BRA.U !UP0, `(.L_x_8) ;  /* 0x0000000508807547 */ /* 0x000fea000b800000 */
[----:B------:R-:W-:Y:S02]  /*1310*/  UISETP.GE.U32.AND UP0, UPT, UR5, 0x8, UPT ;  /* 0x000000080500788c */ /* 0x000fe4000bf06070 */
[----:B------:R-:W-:-:S04]  /*1320*/  ULOP3.LUT UR7, UR6, 0x7, URZ, 0xc0, !UPT ;  /* 0x0000000706077892 */ /* 0x000fc8000f8ec0ff */
[----:B------:R-:W-:-:S03]  /*1330*/  UISETP.NE.AND UP1, UPT, UR7, URZ, UPT ;  /* 0x000000ff0700728c */ /* 0x000fc6000bf25270 */
[----:B------:R-:W-:Y:S08]  /*1340*/  BRA.U !UP0, `(.L_x_11) ;  /* 0x0000000108c07547 */ /* 0x000ff0000b800000 */
[----:B------:R-:W-:-:S04]  /*1350*/  IMAD.WIDE R20, R13, 0x8, R20 ;  /* 0x000000080d147825 */ /* 0x000fc800078e0214 */
[----:B------:R-:W-:-:S06]  /*1360*/  IMAD.WIDE R4, R11, 0x8, R20 ;  /* 0x000000080b047825 */ /* 0x000fcc00078e0214 */
[----:B------:R-:W3:Y:S01]  /*1370*/  LDG.E.64 R4, desc[UR10][R4.64] ;  /* 0x0000000a04047981 */ /* 0x000ee2000c1e1b00 */
[----:B------:R-:W-:-:S04]  /*1380*/  IMAD.WIDE R20, R13, 0x8, R20 ;  /* 0x000000080d147825 */ /* 0x000fc800078e0214 */
[----:B0-2---:R-:W-:-:S04]  /*1390*/  IMAD.WIDE R2, R9, 0x8, R2 ;  /* 0x0000000809027825 */ /* 0x005fc800078e0202 */
[----:B------:R-:W-:Y:S01]  /*13a0*/  IMAD.WIDE R14, R11, 0x8, R20 ;  /* 0x000000080b0e7825 */ /* 0x000fe200078e0214 */
[----:B---3--:R-:W-:-:S07]  /*13b0*/  DADD R24, R24, R4 ;  /* 0x0000000018187229 */ /* 0x008fce0000000004 */
[----:B------:R0:W-:Y:S04]  /*13c0*/  STG.E.64 desc[UR10][R2.64], R24 ;  /* 0x0000001802007986 */ /* 0x0001e8000c101b0a */
[----:B------:R-:W2:Y:S01]  /*13d0*/  LDG.E.64 R14, desc[UR10][R14.64] ;  /* 0x0000000a0e0e7981 */ /* 0x000ea2000c1e1b00 */
[----:B------:R-:W-:-:S04]  /*13e0*/  IMAD.WIDE R20, R13, 0x8, R20 ;  /* 0x000000080d147825 */ /* 0x000fc800078e0214 */
[----:B------:R-:W-:-:S04]  /*13f0*/  IMAD.WIDE R6, R9, 0x8, R2 ;  /* 0x0000000809067825 */ /* 0x000fc800078e0202 */
[----:B------:R-:W-:Y:S01]  /*1400*/  IMAD.WIDE R18, R11, 0x8, R20 ;  /* 0x000000080b127825 */ /* 0x000fe200078e0214 */
[----:B--2---:R-:W-:-:S07]  /*1410*/  DADD R16, R24, R14 ;  /* 0x0000000018107229 */ /* 0x004fce000000000e */
[----:B------:R1:W-:Y:S04]  /*1420*/  STG.E.64 desc[UR10][R6.64], R16 ;  /* 0x0000001006007986 */ /* 0x0003e8000c101b0a */
[----:B------:R-:W2:Y:S01]  /*1430*/  LDG.E.64 R18, desc[UR10][R18.64] ;  /* 0x0000000a12127981 */ /* 0x000ea2000c1e1b00 */
[----:B------:R-:W-:-:S04]  /*1440*/  IMAD.WIDE R22, R13, 0x8, R20 ;  /* 0x000000080d167825 */ /* 0x000fc800078e0214 */
[----:B------:R-:W-:-:S04]  /*1450*/  IMAD.WIDE R4, R9, 0x8, R6 ;  /* 0x0000000809047825 */ /* 0x000fc800078e0206 */
[----:B0-----:R-:W-:Y:S01]  /*1460*/  IMAD.WIDE R24, R11, 0x8, R22 ;  /* 0x000000080b187825 */ /* 0x001fe200078e0216 */
[----:B--2---:R-:W-:-:S07]  /*1470*/  DADD R20, R16, R18 ;  /* 0x0000000010147229 */ /* 0x004fce0000000012 */
[----:B------:R0:W-:Y:S04]  /*1480*/  STG.E.64 desc[UR10][R4.64], R20 ;  /* 0x0000001404007986 */ /* 0x0001e8000c101b0a */
[----:B------:R-:W2:Y:S01]  /*1490*/  LDG.E.64 R24, desc[UR10][R24.64] ;  /* 0x0000000a18187981 */ /* 0x000ea2000c1e1b00 */
[----:B------:R-:W-:-:S04]  /*14a0*/  IMAD.WIDE R22, R13, 0x8, R22 ;  /* 0x000000080d167825 */ /* 0x000fc800078e0216 */
[----:B------:R-:W-:-:S04]  /*14b0*/  IMAD.WIDE R2, R9, 0x8, R4 ;  /* 0x0000000809027825 */ /* 0x000fc800078e0204 */
[----:B-1----:R-:W-:Y:S01]  /*14c0*/  IMAD.WIDE R16, R11, 0x8, R22 ;  /* 0x000000080b107825 */ /* 0x002fe200078e0216 */
[----:B--2---:R-:W-:-:S07]  /*14d0*/  DADD R14, R20, R24 ;  /* 0x00000000140e7229 */ /* 0x004fce0000000018 */
[----:B------:R1:W-:Y:S04]  /*14e0*/  STG.E.64 desc[UR10][R2.64], R14 ;  /* 0x0000000e02007986 */ /* 0x0003e8000c101b0a */
[----:B------:R-:W2:Y:S01]  /*14f0*/  LDG.E.64 R16, desc[UR10][R16.64] ;  /* 0x0000000a10107981 */ /* 0x000ea2000c1e1b00 */
[----:B------:R-:W-:-:S04]  /*1500*/  IMAD.WIDE R22, R13, 0x8, R22 ;  /* 0x000000080d167825 */ /* 0x000fc800078e0216 */
[----:B------:R-:W-:-:S04]  /*1510*/  IMAD.WIDE R6, R9, 0x8, R2 ;  /* 0x0000000809067825 */ /* 0x000fc800078e0202 */
[----:B------:R-:W-:Y:S01]  /*1520*/  IMAD.WIDE R26, R11, 0x8, R22 ;  /* 0x000000080b1a7825 */ /* 0x000fe200078e0216 */
[----:B--2---:R-:W-:-:S07]  /*1530*/  DADD R18, R14, R16 ;  /* 0x000000000e127229 */ /* 0x004fce0000000010 */
[----:B------:R2:W-:Y:S04]  /*1540*/  STG.E.64 desc[UR10][R6.64], R18 ;  /* 0x0000001206007986 */ /* 0x0005e8000c101b0a */
[----:B------:R-:W3:Y:S01]  /*1550*/  LDG.E.64 R26, desc[UR10][R26.64] ;  /* 0x0000000a1a1a7981 */ /* 0x000ee2000c1e1b00 */
[----:B0-----:R-:W-:-:S04]  /*1560*/  IMAD.WIDE R20, R13, 0x8, R22 ;  /* 0x000000080d147825 */ /* 0x001fc800078e0216 */
[----:B------:R-:W-:-:S04]  /*1570*/  IMAD.WIDE R4, R9, 0x8, R6 ;  /* 0x0000000809047825 */ /* 0x000fc800078e0206 */
[----:B------:R-:W-:Y:S01]  /*1580*/  IMAD.WIDE R28, R11, 0x8, R20 ;  /* 0x000000080b1c7825 */ /* 0x000fe200078e0214 */
[----:B---3--:R-:W-:-:S07]  /*1590*/  DADD R22, R18, R26 ;  /* 0x0000000012167229 */ /* 0x008fce000000001a */
[----:B------:R3:W-:Y:S04]  /*15a0*/  STG.E.64 desc[UR10][R4.64], R22 ;  /* 0x0000001604007986 */ /* 0x0007e8000c101b0a */
[----:B------:R-:W4:Y:S01]  /*15b0*/  LDG.E.64 R28, desc[UR10][R28.64] ;  /* 0x0000000a1c1c7981 */ /* 0x000f22000c1e1b00 */
[----:B------:R-:W-:-:S04]  /*15c0*/  IMAD.WIDE R20, R13, 0x8, R20 ;  /* 0x000000080d147825 */ /* 0x000fc800078e0214 */
[----:B-1----:R-:W-:-:S04]  /*15d0*/  IMAD.WIDE R14, R9, 0x8, R4 ;  /* 0x00000008090e7825 */ /* 0x002fc800078e0204 */
[----:B--2---:R-:W-:Y:S01]  /*15e0*/  IMAD.WIDE R6, R11, 0x8, R20 ;  /* 0x000000080b067825 */ /* 0x004fe200078e0214 */
[----:B----4-:R-:W-:-:S07]  /*15f0*/  DADD R16, R22, R28 ;  /* 0x0000000016107229 */ /* 0x010fce000000001c */
[----:B------:R3:W-:Y:S04]  /*1600*/  STG.E.64 desc[UR10][R14.64], R16 ;  /* 0x000000100e007986 */ /* 0x0007e8000c101b0a */
[----:B------:R-:W2:Y:S01]  /*1610*/  LDG.E.64 R6, desc[UR10][R6.64] ;  /* 0x0000000a06067981 */ /* 0x000ea2000c1e1b00 */
[----:B------:R-:W-:Y:S01]  /*1620*/  IMAD.WIDE R2, R9, 0x8, R14 ;  /* 0x0000000809027825 */ /* 0x000fe200078e020e */
[----:B--2---:R-:W-:-:S07]  /*1630*/  DADD R24, R16, R6 ;  /* 0x0000000010187229 */ /* 0x004fce0000000006 */
[----:B------:R3:W-:Y:S04]  /*1640*/  STG.E.64 desc[UR10][R2.64], R24 ;  /* 0x0000001802007986 */ /* 0x0007e8000c101b0a */
.L_x_11:
[----:B------:R-:W-:Y:S05]  /*1650*/  BRA.U !UP1, `(.L_x_8) ;  /* 0x0000000109ac7547 */ /* 0x000fea000b800000 */
[----:B------:R-:W-:Y:S02]  /*1660*/  UISETP.GE.U32.AND UP0, UPT, UR7, 0x4, UPT ;  /* 0x000000040700788c */ /* 0x000fe4000bf06070 */
[----:B------:R-:W-:-:S04]  /*1670*/  ULOP3.LUT UR5, UR6, 0x3, URZ, 0xc0, !UPT ;  /* 0x0000000306057892 */ /* 0x000fc8000f8ec0ff */
[----:B------:R-:W-:-:S03]  /*1680*/  UISETP.NE.AND UP1, UPT, UR5, URZ, UPT ;  /* 0x000000ff0500728c */ /* 0x000fc6000bf25270 */
[----:B------:R-:W-:Y:S08]  /*1690*/  BRA.U !UP0, `(.L_x_12) ;  /* 0x0000000108607547 */ /* 0x000ff0000b800000 */
[----:B------:R-:W-:-:S04]  /*16a0*/  IMAD.WIDE R20, R13, 0x8, R20 ;  /* 0x000000080d147825 */ /* 0x000fc800078e0214 */
[----:B--23--:R-:W-:-:S05]  /*16b0*/  IMAD.WIDE R14, R11, 0x8, R20 ;  /* 0x000000080b0e7825 */ /* 0x00cfca00078e0214 */
[----:B------:R-:W2:Y:S01]  /*16c0*/  LDG.E.64 R4, desc[UR10][R14.64] ;  /* 0x0000000a0e047981 */ /* 0x000ea2000c1e1b00 */
[----:B------:R-:W-:-:S04]  /*16d0*/  IMAD.WIDE R20, R13, 0x8, R20 ;  /* 0x000000080d147825 */ /* 0x000fc800078e0214 */
[----:B------:R-:W-:-:S04]  /*16e0*/  IMAD.WIDE R16, R9, 0x8, R2 ;  /* 0x0000000809107825 */ /* 0x000fc800078e0202 */
[----:B------:R-:W-:Y:S01]  /*16f0*/  IMAD.WIDE R22, R11, 0x8, R20 ;  /* 0x000000080b167825 */ /* 0x000fe200078e0214 */
[----:B--2---:R-:W-:-:S07]  /*1700*/  DADD R4, R24, R4 ;  /* 0x0000000018047229 */ /* 0x004fce0000000004 */
[----:B------:R1:W-:Y:S04]  /*1710*/  STG.E.64 desc[UR10][R16.64], R4 ;  /* 0x0000000410007986 */ /* 0x0003e8000c101b0a */
[----:B0-----:R-:W2:Y:S01]  /*1720*/  LDG.E.64 R2, desc[UR10][R22.64] ;  /* 0x0000000a16027981 */ /* 0x001ea2000c1e1b00 */
        /* <DEDUP_REMOVED lines=12> */
[----:B------:R-:W-:Y:S01]  /*17f0*/  IMAD.WIDE R2, R9, 0x8, R26 ;  /* 0x0000000809027825 */ /* 0x000fe200078e021a */
[----:B--2---:R-:W-:-:S07]  /*1800*/  DADD R24, R14, R24 ;  /* 0x000000000e187229 */ /* 0x004fce0000000018 */
[----:B------:R4:W-:Y:S04]  /*1810*/  STG.E.64 desc[UR10][R2.64], R24 ;  /* 0x0000001802007986 */ /* 0x0009e8000c101b0a */
.L_x_12:
[----:B------:R-:W-:Y:S05]  /*1820*/  BRA.U !UP1, `(.L_x_8) ;  /* 0x0000000109387547 */ /* 0x000fea000b800000 */
[----:B----4-:R-:W-:Y:S01]  /*1830*/  IMAD.WIDE R6, R13, 0x8, RZ ;  /* 0x000000080d067825 */ /* 0x010fe200078e02ff */
[----:B------:R-:W-:-:S03]  /*1840*/  UIADD3 UR5, UPT, UPT, -UR5, URZ, URZ ;  /* 0x000000ff05057290 */ /* 0x000fc6000fffe1ff */
[----:B------:R-:W-:-:S09]  /*1850*/  IMAD.WIDE R10, R11, 0x8, R6 ;  /* 0x000000080b0a7825 */ /* 0x000fd200078e0206 */
.L_x_13:
[----:B---3--:R-:W-:-:S04]  /*1860*/  IADD3 R4, P0, PT, R10, R20, RZ ;  /* 0x000000140a047210 */ /* 0x008fc80007f1e0ff */
[----:B------:R-:W-:-:S06]  /*1870*/  IADD3.X R5, PT, PT, R11, R21, RZ, P0, !PT ;  /* 0x000000150b057210 */ /* 0x000fcc00007fe4ff */
[----:B------:R-:W3:Y:S01]  /*1880*/  LDG.E.64 R4, desc[UR10][R4.64] ;  /* 0x0000000a04047981 */ /* 0x000ee2000c1e1b00 */
[----:B012---:R-:W-:Y:S01]  /*1890*/  IMAD.WIDE R2, R9, 0x8, R2 ;  /* 0x0000000809027825 */ /* 0x007fe200078e0202 */
[----:B------:R-:W-:Y:S01]  /*18a0*/  UIADD3 UR5, UPT, UPT, UR5, 0x1, URZ ;  /* 0x0000000105057890 */ /* 0x000fe2000fffe0ff */
[----:B------:R-:W-:-:S03]  /*18b0*/  IADD3 R20, P0, PT, R6, R20, RZ ;  /* 0x0000001406147210 */ /* 0x000fc60007f1e0ff */
[----:B------:R-:W-:Y:S01]  /*18c0*/  UISETP.NE.AND UP0, UPT, UR5, URZ, UPT ;  /* 0x000000ff0500728c */ /* 0x000fe2000bf05270 */
[----:B------:R-:W-:Y:S01]  /*18d0*/  IADD3.X R21, PT, PT, R7, R21, RZ, P0, !PT ;  /* 0x0000001507157210 */ /* 0x000fe200007fe4ff */
[----:B---3--:R-:W-:-:S07]  /*18e0*/  DADD R24, R4, R24 ;  /* 0x0000000004187229 */ /* 0x008fce0000000018 */
[----:B------:R1:W-:Y:S01]  /*18f0*/  STG.E.64 desc[UR10][R2.64], R24 ;  /* 0x0000001802007986 */ /* 0x0003e2000c101b0a */
[----:B------:R-:W-:Y:S05]  /*1900*/  BRA.U UP0, `(.L_x_13) ;  /* 0xfffffffd00d47547 */ /* 0x000fea000b83ffff */
.L_x_8:
[----:B------:R-:W5:Y:S02]  /*1910*/  LDCU UR7, c[0x0][0x3a8] ;  /* 0x00007500ff0777ac */ /* 0x000f640008000800 */
[----:B-----5:R-:W-:-:S04]  /*1920*/  UIADD3 UR5, UPT, UPT, -UR6, UR7, URZ ;  /* 0x0000000706057290 */ /* 0x020fc8000fffe1ff */
[----:B------:R-:W-:-:S09]  /*1930*/  UISETP.GE.AND UP0, UPT, UR4, UR5, UPT ;  /* 0x000000050400728c */ /* 0x000fd2000bf06270 */
[----:B------:R-:W-:Y:S05]  /*1940*/  BRA.U UP0, `(.L_x_14) ;  /* 0x0000001500287547 */ /* 0x000fea000b800000 */
[----:B------:R-:W3:Y:S01]  /*1950*/  LDCU UR12, c[0x0][0x3a4] ;  /* 0x00007480ff0c77ac */ /* 0x000ee20008000800 */
[----:B------:R-:W-:Y:S01]  /*1960*/  LOP3.LUT R0, RZ, UR6, RZ, 0x33, !PT ;  /* 0x00000006ff007c12 */ /* 0x000fe2000f8e33ff */
[----:B------:R-:W4:Y:S01]  /*1970*/  LDCU UR9, c[0x0][0x3ac] ;  /* 0x00007580ff0977ac */ /* 0x000f220008000800 */
[----:B------:R-:W-:Y:S02]  /*1980*/  UIADD3 UR8, UPT, UPT, UR7, -UR4, -UR6 ;  /* 0x8000000407087290 */ /* 0x000fe4000fffe806 */
[----:B------:R-:W-:Y:S02]  /*1990*/  UIADD3 UR4, UPT, UPT, UR6, UR4, -UR7 ;  /* 0x0000000406047290 */ /* 0x000fe4000fffe807 */
[----:B------:R-:W-:Y:S02]  /*19a0*/  ULOP3.LUT UR7, UR8, 0xf, URZ, 0xc0, !UPT ;  /* 0x0000000f08077892 */ /* 0x000fe4000f8ec0ff */
[----:B------:R-:W-:Y:S01]  /*19b0*/  UISETP.GT.U32.AND UP0, UPT, UR4, -0x10, UPT ;  /* 0xfffffff00400788c */ /* 0x000fe2000bf04070 */
[----:B---3--:R-:W-:-:S05]  /*19c0*/  MOV R5, UR12 ;  /* 0x0000000c00057c02 */ /* 0x008fca0008000f00 */
[----:B--2---:R-:W-:Y:S02]  /*19d0*/  IMAD R17, R0, R5, RZ ;  /* 0x0000000500117224 */ /* 0x004fe400078e02ff */
[C---:B----4-:R-:W-:Y:S02]  /*19e0*/  IMAD R19, R5.reuse, UR9, RZ ;  /* 0x0000000905137c24 */ /* 0x050fe4000f8e02ff */
[----:B------:R-:W-:Y:S01]  /*19f0*/  IMAD R23, R5, UR6, RZ ;  /* 0x0000000605177c24 */ /* 0x000fe2000f8e02ff */
[----:B------:R-:W-:Y:S06]  /*1a00*/  BRA.U UP0, `(.L_x_15) ;  /* 0x0000000900bc7547 */ /* 0x000fec000b800000 */
[----:B------:R-:W-:Y:S01]  /*1a10*/  IMAD.WIDE R4, R5, 0x8, RZ ;  /* 0x0000000805047825 */ /* 0x000fe200078e02ff */
[----:B------:R-:W-:-:S04]  /*1a20*/  ULOP3.LUT UR4, UR8, 0xfffffff0, URZ, 0xc0, !UPT ;  /* 0xfffffff008047892 */ /* 0x000fc8000f8ec0ff */
[----:B------:R-:W-:Y:S01]  /*1a30*/  UIADD3 UR4, UPT, UPT, -UR4, URZ, URZ ;  /* 0x000000ff04047290 */ /* 0x000fe2000fffe1ff */
[----:B------:R-:W-:-:S04]  /*1a40*/  IMAD.WIDE R6, R17, 0x8, R4 ;  /* 0x0000000811067825 */ /* 0x000fc800078e0204 */
[----:B------:R-:W-:-:S07]  /*1a50*/  IMAD.WIDE R8, R23, 0x8, R4 ;  /* 0x0000000817087825 */ /* 0x000fce00078e0204 */
.L_x_16:
[-C--:B------:R-:W-:Y:S02]  /*1a60*/  IADD3 R28, P0, PT, R8, R20.reuse, RZ ;  /* 0x00000014081c7210 */ /* 0x080fe40007f1e0ff */
[----:B------:R-:W-:Y:S02]  /*1a70*/  IADD3 R12, P1, PT, R6, R20, RZ ;  /* 0x00000014060c7210 */ /* 0x000fe40007f3e0ff */
[-C--:B------:R-:W-:Y:S02]  /*1a80*/  IADD3.X R29, PT, PT, R9, R21.reuse, RZ, P0, !PT ;  /* 0x00000015091d7210 */ /* 0x080fe400007fe4ff */
[----:B------:R-:W-:-:S03]  /*1a90*/  IADD3.X R13, PT, PT, R7, R21, RZ, P1, !PT ;  /* 0x00000015070d7210 */ /* 0x000fc60000ffe4ff */
[----:B--2---:R-:W2:Y:S04]  /*1aa0*/  LDG.E.64 R14, desc[UR10][R28.64] ;  /* 0x0000000a1c0e7981 */ /* 0x004ea8000c1e1b00 */
[----:B------:R-:W2:Y:S01]  /*1ab0*/  LDG.E.64 R10, desc[UR10][R12.64] ;  /* 0x0000000a0c0a7981 */ /* 0x000ea2000c1e1b00 */
[----:B------:R-:W-:-:S04]  /*1ac0*/  IADD3 R26, P0, PT, R4, R28, RZ ;  /* 0x0000001c041a7210 */ /* 0x000fc80007f1e0ff */
[----:B------:R-:W-:Y:S01]  /*1ad0*/  IADD3.X R27, PT, PT, R5, R29, RZ, P0, !PT ;  /* 0x0000001d051b7210 */ /* 0x000fe200007fe4ff */
[----:B--2---:R-:W-:Y:S01]  /*1ae0*/  DADD R14, R14, -R10 ;  /* 0x000000000e0e7229 */ /* 0x004fe2000000080a */
[----:B------:R-:W-:-:S04]  /*1af0*/  IADD3 R10, P1, PT, R4, R12, RZ ;  /* 0x0000000c040a7210 */ /* 0x000fc80007f3e0ff */
[----:B------:R-:W-:-:S03]  /*1b00*/  IADD3.X R11, PT, PT, R5, R13, RZ, P1, !PT ;  /* 0x0000000d050b7210 */ /* 0x000fc60000ffe4ff */
[----:B01----:R-:W-:Y:S01]  /*1b10*/  DADD R24, R14, R24 ;  /* 0x000000000e187229 */ /* 0x003fe20000000018 */
[----:B------:R-:W-:-:S06]  /*1b20*/  IMAD.WIDE R14, R19, 0x8, R2 ;  /* 0x00000008130e7825 */ /* 0x000fcc00078e0202 */
[----:B------:R0:W-:Y:S04]  /*1b30*/  STG.E.64 desc[UR10][R14.64], R24 ;  /* 0x000000180e007986 */ /* 0x0001e8000c101b0a */
[----:B------:R-:W2:Y:S04]  /*1b40*/  LDG.E.64 R28, desc[UR10][R10.64] ;  /* 0x0000000a0a1c7981 */ /* 0x000ea8000c1e1b00 */
[----:B0-----:R-:W2:Y:S02]  /*1b50*/  LDG.E.64 R14, desc[UR10][R26.64] ;  /* 0x0000000a1a0e7981 */ /* 0x001ea4000c1e1b00 */
[----:B--2---:R-:W-:Y:S01]  /*1b60*/  DADD R12, R14, -R28 ;  /* 0x000000000e0c7229 */ /* 0x004fe2000000081c */
[----:B------:R-:W-:-:S02]  /*1b70*/  IADD3 R14, P0, PT, R4, R26, RZ ;  /* 0x0000001a040e7210 */ /* 0x000fc40007f1e0ff */
[----:B------:R-:W-:Y:S02]  /*1b80*/  IADD3 R28, P1, PT, R4, R10, RZ ;  /* 0x0000000a041c7210 */ /* 0x000fe40007f3e0ff */
[----:B------:R-:W-:-:S03]  /*1b90*/  IADD3.X R15, PT, PT, R5, R27, RZ, P0, !PT ;  /* 0x0000001b050f7210 */ /* 0x000fc600007fe4ff */
[----:B------:R-:W-:Y:S01]  /*1ba0*/  DADD R12, R24, R12 ;  /* 0x00000000180c7229 */ /* 0x000fe2000000000c */
[----:B------:R-:W-:Y:S01]  /*1bb0*/  IMAD.WIDE R26, R19, 0x10, R2 ;  /* 0x00000010131a7825 */ /* 0x000fe200078e0202 */
[----:B------:R-:W-:-:S05]  /*1bc0*/  IADD3.X R29, PT, PT, R5, R11, RZ, P1, !PT ;  /* 0x0000000b051d7210 */ /* 0x000fca0000ffe4ff */
[----:B------:R0:W-:Y:S04]  /*1bd0*/  STG.E.64 desc[UR10][R26.64], R12 ;  /* 0x0000000c1a007986 */ /* 0x0001e8000c101b0a */
[----:B------:R1:W2:Y:S04]  /*1be0*/  LDG.E.64 R24, desc[UR10][R14.64] ;  /* 0x0000000a0e187981 */ /* 0x0002a8000c1e1b00 */
[----:B0-----:R-:W2:Y:S01]  /*1bf0*/  LDG.E.64 R26, desc[UR10][R28.64] ;  /* 0x0000000a1c1a7981 */ /* 0x001ea2000c1e1b00 */
[----:B------:R-:W-:-:S04]  /*1c00*/  IADD3 R10, P0, PT, R4, R14, RZ ;  /* 0x0000000e040a7210 */ /* 0x000fc80007f1e0ff */
[----:B------:R-:W-:Y:S01]  /*1c10*/  IADD3.X R11, PT, PT, R5, R15, RZ, P0, !PT ;  /* 0x0000000f050b7210 */ /* 0x000fe200007fe4ff */
[----:B-1----:R-:W-:Y:S01]  /*1c20*/  IMAD.WIDE R14, R19, 0x18, R2 ;  /* 0x00000018130e7825 */ /* 0x002fe200078e0202 */
[----:B--2---:R-:W-:Y:S01]  /*1c30*/  DADD R24, R24, -R26 ;  /* 0x0000000018187229 */ /* 0x004fe2000000081a */
[----:B------:R-:W-:-:S07]  /*1c40*/  IADD3 R26, P1, PT, R4, R28, RZ ;  /* 0x0000001c041a7210 */ /* 0x000fce0007f3e0ff */
[----:B------:R-:W-:Y:S01]  /*1c50*/  DADD R24, R12, R24 ;  /* 0x000000000c187229 */ /* 0x000fe20000000018 */
[----:B------:R-:W-:-:S06]  /*1c60*/  IADD3.X R27, PT, PT, R5, R29, RZ, P1, !PT ;  /* 0x0000001d051b7210 */ /* 0x000fcc0000ffe4ff */
[----:B------:R0:W-:Y:S04]  /*1c70*/  STG.E.64 desc[UR10][R14.64], R24 ;  /* 0x000000180e007986 */ /* 0x0001e8000c101b0a */
[----:B------:R-:W2:Y:S04]  /*1c80*/  LDG.E.64 R12, desc[UR10][R10.64] ;  /* 0x0000000a0a0c7981 */ /* 0x000ea8000c1e1b00 */
[----:B0-----:R-:W2:Y:S01]  /*1c90*/  LDG.E.64 R14, desc[UR10][R26.64] ;  /* 0x0000000a1a0e7981 */ /* 0x001ea2000c1e1b00 */
[----:B------:R-:W-:-:S04]  /*1ca0*/  IADD3 R28, P1, PT, R4, R26, RZ ;  /* 0x0000001a041c7210 */ /* 0x000fc80007f3e0ff */
[----:B------:R-:W-:Y:S01]  /*1cb0*/  IADD3.X R29, PT, PT, R5, R27, RZ, P1, !PT ;  /* 0x0000001b051d7210 */ /* 0x000fe20000ffe4ff */
[----:B--2---:R-:W-:Y:S01]  /*1cc0*/  DADD R12, R12, -R14 ;  /* 0x000000000c0c7229 */ /* 0x004fe2000000080e */
[----:B------:R-:W-:-:S04]  /*1cd0*/  IADD3 R14, P0, PT, R4, R10, RZ ;  /* 0x0000000a040e7210 */ /* 0x000fc80007f1e0ff */
[----:B------:R-:W-:-:S03]  /*1ce0*/  IADD3.X R15, PT, PT, R5, R11, RZ, P0, !PT ;  /* 0x0000000b050f7210 */ /* 0x000fc600007fe4ff */
[----:B------:R-:W-:Y:S01]  /*1cf0*/  DADD R12, R24, R12 ;  /* 0x00000000180c7229 */ /* 0x000fe2000000000c */
[----:B------:R-:W-:-:S06]  /*1d00*/  IMAD.WIDE R10, R19, 0x20, R2 ;  /* 0x00000020130a7825 */ /* 0x000fcc00078e0202 */
        /* <DEDUP_REMOVED lines=112> */
[----:B------:R-:W2:Y:S01]  /*2410*/  LDG.E.64 R12, desc[UR10][R26.64] ;  /* 0x0000000a1a0c7981 */ /* 0x000ea2000c1e1b00 */
[----:B------:R-:W-:Y:S01]  /*2420*/  IMAD.WIDE R2, R19, 0x80, R2 ;  /* 0x0000008013027825 */ /* 0x000fe200078e0202 */
[----:B------:R-:W-:-:S04]  /*2430*/  UIADD3 UR4, UPT, UPT, UR4, 0x10, URZ ;  /* 0x0000001004047890 */ /* 0x000fc8000fffe0ff */
[----:B------:R-:W-:Y:S01]  /*2440*/  UISETP.NE.AND UP0, UPT, UR4, URZ, UPT ;  /* 0x000000ff0400728c */ /* 0x000fe2000bf05270 */
[----:B--2---:R-:W-:-:S08]  /*2450*/  DADD R12, R24, -R12 ;  /* 0x00000000180c7229 */ /* 0x004fd0000000080c */
[----:B------:R-:W-:-:S07]  /*2460*/  DADD R24, R10, R12 ;  /* 0x000000000a187229 */ /* 0x000fce000000000c */
[----:B------:R2:W-:Y:S01]  /*2470*/  STG.E.64 desc[UR10][R2.64], R24 ;  /* 0x0000001802007986 */ /* 0x0005e2000c101b0a */
[----:B------:R-:W-:Y:S01]  /*2480*/  IMAD.WIDE R12, R17, 0x8, RZ ;  /* 0x00000008110c7825 */ /* 0x000fe200078e02ff */
[----:B0-----:R-:W-:Y:S02]  /*2490*/  MOV R10, R20 ;  /* 0x00000014000a7202 */ /* 0x001fe40000000f00 */
[----:B------:R-:W-:Y:S02]  /*24a0*/  IADD3 R20, P0, PT, -R12, R26, RZ ;  /* 0x0000001a0c147210 */ /* 0x000fe40007f1e1ff */
[----:B------:R-:W-:Y:S02]  /*24b0*/  MOV R11, R21 ;  /* 0x00000015000b7202 */ /* 0x000fe40000000f00 */
[----:B------:R-:W-:Y:S01]  /*24c0*/  IADD3.X R21, PT, PT, ~R13, R27, RZ, P0, !PT ;  /* 0x0000001b0d157210 */ /* 0x000fe200007fe5ff */
[----:B------:R-:W-:Y:S08]  /*24d0*/  BRA.U UP0, `(.L_x_16) ;  /* 0xfffffff500607547 */ /* 0x000ff0000b83ffff */
[----:B------:R-:W0:Y:S02]  /*24e0*/  LDC R5, c[0x0][0x3a4] ;  /* 0x0000e900ff057b82 */ /* 0x000e240000000800 */
[----:B0-----:R-:W-:-:S07]  /*24f0*/  IMAD.WIDE R20, R5, 0x80, R10 ;  /* 0x0000008005147825 */ /* 0x001fce00078e020a */
.L_x_15:
[----:B------:R-:W-:Y:S01]  /*2500*/  UISETP.NE.AND UP0, UPT, UR7, URZ, UPT ;  /* 0x000000ff0700728c */ /* 0x000fe2000bf05270 */
[----:B------:R-:W-:-:S08]  /*2510*/  UMOV UR4, UR5 ;  /* 0x0000000500047c82 */ /* 0x000fd00008000000 */
[----:B------:R-:W-:Y:S05]  /*2520*/  BRA.U !UP0, `(.L_x_14) ;  /* 0x0000000908307547 */ /* 0x000fea000b800000 */
[----:B------:R-:W-:Y:S02]  /*2530*/  UISETP.GE.U32.AND UP0, UPT, UR7, 0x8, UPT ;  /* 0x000000080700788c */ /* 0x000fe4000bf06070 */
[----:B------:R-:W-:-:S04]  /*2540*/  ULOP3.LUT UR6, UR8, 0x7, URZ, 0xc0, !UPT ;  /* 0x0000000708067892 */ /* 0x000fc8000f8ec0ff */
[----:B------:R-:W-:-:S03]  /*2550*/  UISETP.NE.AND UP1, UPT, UR6, URZ, UPT ;  /* 0x000000ff0600728c */ /* 0x000fc6000bf25270 */
[----:B------:R-:W-:Y:S08]  /*2560*/  BRA.U !UP0, `(.L_x_17) ;  /* 0x0000000508207547 */ /* 0x000ff0000b800000 */
[----:B------:R-:W-:-:S04]  /*2570*/  IMAD.WIDE R20, R5, 0x8, R20 ;  /* 0x0000000805147825 */ /* 0x000fc800078e0214 */
[----:B------:R-:W-:-:S04]  /*2580*/  IMAD.WIDE R8, R17, 0x8, R20 ;  /* 0x0000000811087825 */ /* 0x000fc800078e0214 */
[--C-:B------:R-:W-:Y:S02]  /*2590*/  IMAD.WIDE R14, R23, 0x8, R20.reuse ;  /* 0x00000008170e7825 */ /* 0x100fe400078e0214 */
[----:B------:R-:W3:Y:S04]  /*25a0*/  LDG.E.64 R8, desc[UR10][R8.64] ;  /* 0x0000000a08087981 */ /* 0x000ee8000c1e1b00 */
[----:B------:R-:W3:Y:S02]  /*25b0*/  LDG.E.64 R6, desc[UR10][R14.64] ;  /* 0x0000000a0e067981 */ /* 0x000ee4000c1e1b00 */
[----:B---3--:R-:W-:Y:S01]  /*25c0*/  DADD R10, R6, -R8 ;  /* 0x00000000060a7229 */ /* 0x008fe20000000808 */
[----:B------:R-:W-:-:S04]  /*25d0*/  IMAD.WIDE R6, R5, 0x8, R20 ;  /* 0x0000000805067825 */ /* 0x000fc800078e0214 */
[----:B------:R-:W-:-:S03]  /*25e0*/  IMAD.WIDE R20, R19, 0x8, R2 ;  /* 0x0000000813147825 */ /* 0x000fc600078e0202 */
[----:B------:R-:W-:Y:S01]  /*25f0*/  DADD R10, R24, R10 ;  /* 0x00000000180a7229 */ /* 0x000fe2000000000a */
[----:B------:R-:W-:-:S04]  /*2600*/  IMAD.WIDE R12, R17, 0x8, R6 ;  /* 0x00000008110c7825 */ /* 0x000fc800078e0206 */
[--C-:B------:R-:W-:Y:S02]  /*2610*/  IMAD.WIDE R26, R23, 0x8, R6.reuse ;  /* 0x00000008171a7825 */ /* 0x100fe400078e0206 */
[----:B------:R3:W-:Y:S04]  /*2620*/  STG.E.64 desc[UR10][R20.64], R10 ;  /* 0x0000000a14007986 */ /* 0x0007e8000c101b0a */
[----:B012---:R-:W2:Y:S04]  /*2630*/  LDG.E.64 R2, desc[UR10][R26.64] ;  /* 0x0000000a1a027981 */ /* 0x007ea8000c1e1b00 */
[----:B------:R-:W2:Y:S01]  /*2640*/  LDG.E.64 R12, desc[UR10][R12.64] ;  /* 0x0000000a0c0c7981 */ /* 0x000ea2000c1e1b00 */
[----:B------:R-:W-:-:S04]  /*2650*/  IMAD.WIDE R6, R5, 0x8, R6 ;  /* 0x0000000805067825 */ /* 0x000fc800078e0206 */
[----:B------:R-:W-:-:S04]  /*2660*/  IMAD.WIDE R24, R19, 0x8, R20 ;  /* 0x0000000813187825 */ /* 0x000fc800078e0214 */
[----:B------:R-:W-:-:S04]  /*2670*/  IMAD.WIDE R14, R17, 0x8, R6 ;  /* 0x00000008110e7825 */ /* 0x000fc800078e0206 */
[----:B------:R-:W-:Y:S01]  /*2680*/  IMAD.WIDE R28, R23, 0x8, R6 ;  /* 0x00000008171c7825 */ /* 0x000fe200078e0206 */
[----:B--2---:R-:W-:-:S08]  /*2690*/  DADD R2, R2, -R12 ;  /* 0x0000000002027229 */ /* 0x004fd0000000080c */
[----:B------:R-:W-:-:S07]  /*26a0*/  DADD R2, R10, R2 ;  /* 0x000000000a027229 */ /* 0x000fce0000000002 */
[----:B------:R0:W-:Y:S04]  /*26b0*/  STG.E.64 desc[UR10][R24.64], R2 ;  /* 0x0000000218007986 */ /* 0x0001e8000c101b0a */
[----:B------:R-:W2:Y:S04]  /*26c0*/  LDG.E.64 R8, desc[UR10][R28.64] ;  /* 0x0000000a1c087981 */ /* 0x000ea8000c1e1b00 */
[----:B------:R-:W2:Y:S01]  /*26d0*/  LDG.E.64 R14, desc[UR10][R14.64] ;  /* 0x0000000a0e0e7981 */ /* 0x000ea2000c1e1b00 */
[----:B------:R-:W-:-:S04]  /*26e0*/  IMAD.WIDE R6, R5, 0x8, R6 ;  /* 0x0000000805067825 */ /* 0x000fc800078e0206 */
[----:B---3--:R-:W-:-:S04]  /*26f0*/  IMAD.WIDE R20, R19, 0x8, R24 ;  /* 0x0000000813147825 */ /* 0x008fc800078e0218 */
        /* <DEDUP_REMOVED lines=8> */
[----:B0-----:R-:W-:-:S04]  /*2780*/  IMAD.WIDE R24, R19, 0x8, R20 ;  /* 0x0000000813187825 */ /* 0x001fc800078e0214 */
        /* <DEDUP_REMOVED lines=8> */
[----:B-1----:R-:W-:-:S04]  /*2810*/  IMAD.WIDE R20, R19, 0x8, R24 ;  /* 0x0000000813147825 */ /* 0x002fc800078e0218 */
        /* <DEDUP_REMOVED lines=16> */
[----:B-1----:R-:W-:-:S04]  /*2920*/  IMAD.WIDE R20, R5, 0x8, R6 ;  /* 0x0000000805147825 */ /* 0x002fc800078e0206 */
[----:B------:R-:W-:-:S04]  /*2930*/  IMAD.WIDE R12, R19, 0x8, R24 ;  /* 0x00000008130c7825 */ /* 0x000fc800078e0218 */
[----:B------:R-:W-:-:S04]  /*2940*/  IMAD.WIDE R6, R17, 0x8, R20 ;  /* 0x0000000811067825 */ /* 0x000fc800078e0214 */
[----:B------:R-:W-:Y:S01]  /*2950*/  IMAD.WIDE R26, R23, 0x8, R20 ;  /* 0x00000008171a7825 */ /* 0x000fe200078e0214 */
[----:B--2---:R-:W-:-:S08]  /*2960*/  DADD R10, R10, -R14 ;  /* 0x000000000a0a7229 */ /* 0x004fd0000000080e */
[----:B------:R-:W-:-:S07]  /*2970*/  DADD R10, R8, R10 ;  /* 0x00000000080a7229 */ /* 0x000fce000000000a */
[----:B------:R3:W-:Y:S04]  /*2980*/  STG.E.64 desc[UR10][R12.64], R10 ;  /* 0x0000000a0c007986 */ /* 0x0007e8000c101b0a */
[----:B------:R-:W2:Y:S04]  /*2990*/  LDG.E.64 R2, desc[UR10][R26.64] ;  /* 0x0000000a1a027981 */ /* 0x000ea8000c1e1b00 */
[----:B------:R-:W2:Y:S02]  /*29a0*/  LDG.E.64 R6, desc[UR10][R6.64] ;  /* 0x0000000a06067981 */ /* 0x000ea4000c1e1b00 */
[----:B--2---:R-:W-:-:S08]  /*29b0*/  DADD R2, R2, -R6 ;  /* 0x0000000002027229 */ /* 0x004fd00000000806 */
[----:B0-----:R-:W-:Y:S01]  /*29c0*/  DADD R24, R10, R2 ;  /* 0x000000000a187229 */ /* 0x001fe20000000002 */
[----:B------:R-:W-:-:S06]  /*29d0*/  IMAD.WIDE R2, R19, 0x8, R12 ;  /* 0x0000000813027825 */ /* 0x000fcc00078e020c */
[----:B------:R3:W-:Y:S04]  /*29e0*/  STG.E.64 desc[UR10][R2.64], R24 ;  /* 0x0000001802007986 */ /* 0x0007e8000c101b0a */
.L_x_17:
[----:B------:R-:W-:Y:S01]  /*29f0*/  UMOV UR4, UR5 ;  /* 0x0000000500047c82 */ /* 0x000fe20008000000 */
[----:B------:R-:W-:Y:S05]  /*2a00*/  BRA.U !UP1, `(.L_x_14) ;  /* 0x0000000109f87547 */ /* 0x000fea000b800000 */
[----:B------:R-:W-:Y:S02]  /*2a10*/  UISETP.GE.U32.AND UP0, UPT, UR6, 0x4, UPT ;  /* 0x000000040600788c */ /* 0x000fe4000bf06070 */
[----:B------:R-:W-:-:S04]  /*2a20*/  ULOP3.LUT UR8, UR8, 0x3, URZ, 0xc0, !UPT ;  /* 0x0000000308087892 */ /* 0x000fc8000f8ec0ff */
[----:B------:R-:W-:-:S03]  /*2a30*/  UISETP.NE.AND UP1, UPT, UR8, URZ, UPT ;  /* 0x000000ff0800728c */ /* 0x000fc6000bf25270 */
[----:B------:R-:W-:Y:S08]  /*2a40*/  BRA.U !UP0, `(.L_x_18) ;  /* 0x0000000108907547 */ /* 0x000ff0000b800000 */
[----:B------:R-:W-:-:S04]  /*2a50*/  IMAD.WIDE R20, R5, 0x8, R20 ;  /* 0x0000000805147825 */ /* 0x000fc800078e0214 */
[----:B------:R-:W-:-:S04]  /*2a60*/  IMAD.WIDE R14, R23, 0x8, R20 ;  /* 0x00000008170e7825 */ /* 0x000fc800078e0214 */
[----:B------:R-:W-:Y:S01]  /*2a70*/  IMAD.WIDE R26, R17, 0x8, R20 ;  /* 0x00000008111a7825 */ /* 0x000fe200078e0214 */
[----:B------:R-:W4:Y:S04]  /*2a80*/  LDG.E.64 R6, desc[UR10][R14.64] ;  /* 0x0000000a0e067981 */ /* 0x000f28000c1e1b00 */
[----:B------:R-:W4:Y:S01]  /*2a90*/  LDG.E.64 R8, desc[UR10][R26.64] ;  /* 0x0000000a1a087981 */ /* 0x000f22000c1e1b00 */
[----:B---3--:R-:W-:Y:S01]  /*2aa0*/  IMAD.WIDE R12, R19, 0x8, R2 ;  /* 0x00000008130c7825 */ /* 0x008fe200078e0202 */
[----:B----4-:R-:W-:-:S03]  /*2ab0*/  DADD R8, R6, -R8 ;  /* 0x0000000006087229 */ /* 0x010fc60000000808 */
[----:B------:R-:W-:-:S05]  /*2ac0*/  IMAD.WIDE R6, R5, 0x8, R20 ;  /* 0x0000000805067825 */ /* 0x000fca00078e0214 */
[----:B------:R-:W-:Y:S01]  /*2ad0*/  DADD R8, R24, R8 ;  /* 0x0000000018087229 */ /* 0x000fe20000000008 */
[----:B------:R-:W-:-:S04]  /*2ae0*/  IMAD.WIDE R20, R23, 0x8, R6 ;  /* 0x0000000817147825 */ /* 0x000fc800078e0206 */
[--C-:B012---:R-:W-:Y:S02]  /*2af0*/  IMAD.WIDE R24, R17, 0x8, R6.reuse ;  /* 0x0000000811187825 */ /* 0x107fe400078e0206 */
[----:B------:R0:W-:Y:S04]  /*2b00*/  STG.E.64 desc[UR10][R12.64], R8 ;  /* 0x000000080c007986 */ /* 0x0001e8000c101b0a */
[----:B------:R-:W2:Y:S04]  /*2b10*/  LDG.E.64 R2, desc[UR10][R20.64] ;  /* 0x0000000a14027981 */ /* 0x000ea8000c1e1b00 */
        /* <DEDUP_REMOVED lines=9> */
[----:B0-----:R-:W2:Y:S01]  /*2bb0*/  LDG.E.64 R8, desc[UR10][R28.64] ;  /* 0x0000000a1c087981 */ /* 0x001ea2000c1e1b00 */
[----:B------:R-:W-:-:S04]  /*2bc0*/  IMAD.WIDE R20, R5, 0x8, R6 ;  /* 0x0000000805147825 */ /* 0x000fc800078e0206 */
[----:B------:R-:W-:-:S04]  /*2bd0*/  IMAD.WIDE R6, R23, 0x8, R20 ;  /* 0x0000000817067825 */ /* 0x000fc800078e0214 */
[----:B------:R-:W-:Y:S01]  /*2be0*/  IMAD.WIDE R12, R17, 0x8, R20 ;  /* 0x00000008110c7825 */ /* 0x000fe200078e0214 */
[----:B--2---:R-:W-:-:S03]  /*2bf0*/  DADD R8, R10, -R8 ;  /* 0x000000000a087229 */ /* 0x004fc60000000808 */
[----:B------:R-:W-:-:S05]  /*2c00*/  IMAD.WIDE R10, R19, 0x8, R14 ;  /* 0x00000008130a7825 */ /* 0x000fca00078e020e */
[----:B------:R-:W-:-:S07]  /*2c10*/  DADD R8, R2, R8 ;  /* 0x0000000002087229 */ /* 0x000fce0000000008 */
[----:B------:R4:W-:Y:S04]  /*2c20*/  STG.E.64 desc[UR10][R10.64], R8 ;  /* 0x000000080a007986 */ /* 0x0009e8000c101b0a */
[----:B------:R-:W2:Y:S04]  /*2c30*/  LDG.E.64 R6, desc[UR10][R6.64] ;  /* 0x0000000a06067981 */ /* 0x000ea8000c1e1b00 */
[----:B-1----:R-:W2:Y:S02]  /*2c40*/  LDG.E.64 R2, desc[UR10][R12.64] ;  /* 0x0000000a0c027981 */ /* 0x002ea4000c1e1b00 */
[----:B--2---:R-:W-:-:S08]  /*2c50*/  DADD R2, R6, -R2 ;  /* 0x0000000006027229 */ /* 0x004fd00000000802 */
[----:B------:R-:W-:Y:S01]  /*2c60*/  DADD R24, R8, R2 ;  /* 0x0000000008187229 */ /* 0x000fe20000000002 */
[----:B------:R-:W-:-:S06]  /*2c70*/  IMAD.WIDE R2, R19, 0x8, R10 ;  /* 0x0000000813027825 */ /* 0x000fcc00078e020a */
[----:B------:R4:W-:Y:S04]  /*2c80*/  STG.E.64 desc[UR10][R2.64], R24 ;  /* 0x0000001802007986 */ /* 0x0009e8000c101b0a */
.L_x_18:
[----:B------:R-:W-:Y:S01]  /*2c90*/  UMOV UR4, UR5 ;  /* 0x0000000500047c82 */ /* 0x000fe20008000000 */
[----:B------:R-:W-:Y:S05]  /*2ca0*/  BRA.U !UP1, `(.L_x_14) ;  /* 0x0000000109507547 */ /* 0x000fea000b800000 */
[----:B------:R-:W-:Y:S01]  /*2cb0*/  IMAD.WIDE R4, R5, 0x8, RZ ;  /* 0x0000000805047825 */ /* 0x000fe200078e02ff */
[----:B------:R-:W-:-:S03]  /*2cc0*/  UIADD3 UR4, UPT, UPT, -UR8, URZ, URZ ;  /* 0x000000ff08047290 */ /* 0x000fc6000fffe1ff */
[----:B------:R-:W-:-:S04]  /*2cd0*/  IMAD.WIDE R6, R17, 0x8, R4 ;  /* 0x0000000811067825 */ /* 0x000fc800078e0204 */
[----:B---3--:R-:W-:-:S07]  /*2ce0*/  IMAD.WIDE R12, R23, 0x8, R4 ;  /* 0x00000008170c7825 */ /* 0x008fce00078e0204 */
.L_x_19:
[-C--:B----4-:R-:W-:Y:S02]  /*2cf0*/  IADD3 R10, P0, PT, R6, R20.reuse, RZ ;  /* 0x00000014060a7210 */ /* 0x090fe40007f1e0ff */
[----:B------:R-:W-:Y:S02]  /*2d00*/  IADD3 R14, P1, PT, R12, R20, RZ ;  /* 0x000000140c0e7210 */ /* 0x000fe40007f3e0ff */
[-C--:B------:R-:W-:Y:S02]  /*2d10*/  IADD3.X R11, PT, PT, R7, R21.reuse, RZ, P0, !PT ;  /* 0x00000015070b7210 */ /* 0x080fe400007fe4ff */
[----:B------:R-:W-:-:S04]  /*2d20*/  IADD3.X R15, PT, PT, R13, R21, RZ, P1, !PT ;  /* 0x000000150d0f7210 */ /* 0x000fc80000ffe4ff */
[----:B---3--:R-:W3:Y:S04]  /*2d30*/  LDG.E.64 R10, desc[UR10][R10.64] ;  /* 0x0000000a0a0a7981 */ /* 0x008ee8000c1e1b00 */
[----:B------:R-:W3:Y:S01]  /*2d40*/  LDG.E.64 R8, desc[UR10][R14.64] ;  /* 0x0000000a0e087981 */ /* 0x000ee2000c1e1b00 */
[----:B012---:R-:W-:Y:S01]  /*2d50*/  IMAD.WIDE R2, R19, 0x8, R2 ;  /* 0x0000000813027825 */ /* 0x007fe200078e0202 */
[----:B------:R-:W-:-:S04]  /*2d60*/  UIADD3 UR4, UPT, UPT, UR4, 0x1, URZ ;  /* 0x0000000104047890 */ /* 0x000fc8000fffe0ff */
[----:B------:R-:W-:Y:S01]  /*2d70*/  UISETP.NE.AND UP0, UPT, UR4, URZ, UPT ;  /* 0x000000ff0400728c */ /* 0x000fe2000bf05270 */
[----:B------:R-:W-:-:S04]  /*2d80*/  IADD3 R20, P0, PT, R4, R20, RZ ;  /* 0x0000001404147210 */ /* 0x000fc80007f1e0ff */
[----:B------:R-:W-:Y:S01]  /*2d90*/  IADD3.X R21, PT, PT, R5, R21, RZ, P0, !PT ;  /* 0x0000001505157210 */ /* 0x000fe200007fe4ff */
[----:B---3--:R-:W-:-:S08]  /*2da0*/  DADD R8, R8, -R10 ;  /* 0x0000000008087229 */ /* 0x008fd0000000080a */
[----:B------:R-:W-:-:S07]  /*2db0*/  DADD R24, R8, R24 ;  /* 0x0000000008187229 */ /* 0x000fce0000000018 */
[----:B------:R3:W-:Y:S01]  /*2dc0*/  STG.E.64 desc[UR10][R2.64], R24 ;  /* 0x0000001802007986 */ /* 0x0007e2000c101b0a */
[----:B------:R-:W-:Y:S05]  /*2dd0*/  BRA.U UP0, `(.L_x_19) ;  /* 0xfffffffd00c47547 */ /* 0x000fea000b83ffff */
[----:B------:R-:W-:-:S05]  /*2de0*/  UMOV UR4, UR5 ;  /* 0x0000000500047c82 */ /* 0x000fca0008000000 */
.L_x_14:
[----:B--23--:R-:W2:Y:S02]  /*2df0*/  LDC R16, c[0x0][0x3a8] ;  /* 0x0000ea00ff107b82 */ /* 0x00cea40000000800 */
[----:B--2---:R-:W-:-:S13]  /*2e00*/  ISETP.LE.AND P0, PT, R16, UR4, PT ;  /* 0x0000000410007c0c */ /* 0x004fda000bf03270 */
[----:B------:R-:W-:Y:S05]  /*2e10*/  @P0 EXIT ;  /* 0x000000000000094d */ /* 0x000fea0003800000 */
[----:B------:R-:W2:Y:S01]  /*2e20*/  LDC R0, c[0x0][0x3b0] ;  /* 0x0000ec00ff007b82 */ /* 0x000ea20000000800 */
[----:B------:R-:W4:Y:S01]  /*2e30*/  LDCU UR5, c[0x0][0x3ac] ;  /* 0x00007580ff0577ac */ /* 0x000f220008000800 */
[C---:B------:R-:W-:Y:S02]  /*2e40*/  IADD3 R4, PT, PT, -R16.reuse, UR4, RZ ;  /* 0x0000000410047c10 */ /* 0x040fe4000fffe1ff */
[----:B------:R-:W-:Y:S02]  /*2e50*/  IADD3 R16, PT, PT, R16, -UR4, RZ ;  /* 0x8000000410107c10 */ /* 0x000fe4000fffe0ff */
[----:B------:R-:W-:Y:S02]  /*2e60*/  ISETP.GT.U32.AND P0, PT, R4, -0x10, PT ;  /* 0xfffffff00400780c */ /* 0x000fe40003f04070 */
[----:B------:R-:W4:Y:S01]  /*2e70*/  LDC R17, c[0x0][0x3a4] ;  /* 0x0000e900ff117b82 */ /* 0x000f220000000800 */
[----:B------:R-:W-:Y:S02]  /*2e80*/  LOP3.LUT R28, R16, 0xf, RZ, 0xc0, !PT ;  /* 0x0000000f101c7812 */ /* 0x000fe400078ec0ff */
[----:B--2---:R-:W-:Y:S01]  /*2e90*/  LOP3.LUT R0, RZ, R0, RZ, 0x33, !PT ;  /* 0x00000000ff007212 */ /* 0x004fe200078e33ff */
[----:B----4-:R-:W-:-:S04]  /*2ea0*/  IMAD R19, R17, UR5, RZ ;  /* 0x0000000511137c24 */ /* 0x010fc8000f8e02ff */
[----:B------:R-:W-:-:S03]  /*2eb0*/  IMAD R18, R0, R17, RZ ;  /* 0x0000001100127224 */ /* 0x000fc600078e02ff */
[----:B------:R-:W-:Y:S05]  /*2ec0*/  @P0 BRA `(.L_x_20) ;  /* 0x0000000400740947 */ /* 0x000fea0003800000 */
[----:B------:R-:W-:Y:S01]  /*2ed0*/  IMAD.WIDE R4, R18, 0x8, RZ ;  /* 0x0000000812047825 */ /* 0x000fe200078e02ff */
[----:B------:R-:W-:-:S04]  /*2ee0*/  LOP3.LUT R0, R16, 0xfffffff0, RZ, 0xc0, !PT ;  /* 0xfffffff010007812 */ /* 0x000fc800078ec0ff */
[----:B------:R-:W-:Y:S01]  /*2ef0*/  IADD3 R0, PT, PT, -R0, RZ, RZ ;  /* 0x000000ff00007210 */ /* 0x000fe20007ffe1ff */
[----:B------:R-:W-:-:S07]  /*2f00*/  IMAD.WIDE R6, R17, 0x8, R4 ;  /* 0x0000000811067825 */ /* 0x000fce00078e0204 */
.L_x_21:
[----:B------:R-:W-:-:S04]  /*2f10*/  IADD3 R22, P0, PT, R6, R20, RZ ;  /* 0x0000001406167210 */ /* 0x000fc80007f1e0ff */
[----:B------:R-:W-:-:S05]  /*2f20*/  IADD3.X R23, PT, PT, R7, R21, RZ, P0, !PT ;  /* 0x0000001507177210 */ /* 0x000fca00007fe4ff */
[----:B--2---:R-:W2:Y:S01]  /*2f30*/  LDG.E.64 R14, desc[UR10][R22.64] ;  /* 0x0000000a160e7981 */ /* 0x004ea2000c1e1b00 */
[----:B------:R-:W-:Y:S01]  /*2f40*/  IMAD.WIDE R8, R19, 0x8, R2 ;  /* 0x0000000813087825 */ /* 0x000fe200078e0202 */
[----:B--2---:R-:W-:-:S03]  /*2f50*/  DADD R14, -R14, R24 ;  /* 0x000000000e0e7229 */ /* 0x004fc60000000118 */
[----:B01----:R-:W-:-:S04]  /*2f60*/  IMAD.WIDE R24, R17, 0x8, R22 ;  /* 0x0000000811187825 */ /* 0x003fc800078e0216 */
[----:B------:R0:W-:Y:S04]  /*2f70*/  STG.E.64 desc[UR10][R8.64], R14 ;  /* 0x0000000e08007986 */ /* 0x0001e8000c101b0a */
[----:B------:R-:W0:Y:S01]  /*2f80*/  LDG.E.64 R10, desc[UR10][R24.64] ;  /* 0x0000000a180a7981 */ /* 0x000e22000c1e1b00 */
[----:B------:R-:W-:Y:S01]  /*2f90*/  IMAD.WIDE R12, R19, 0x10, R2 ;  /* 0x00000010130c7825 */ /* 0x000fe200078e0202 */
[----:B0-----:R-:W-:-:S03]  /*2fa0*/  DADD R14, R14, -R10 ;  /* 0x000000000e0e7229 */ /* 0x001fc6000000080a */
[----:B------:R-:W-:-:S04]  /*2fb0*/  IMAD.WIDE R10, R17, 0x8, R24 ;  /* 0x00000008110a7825 */ /* 0x000fc800078e0218 */
[----:B------:R-:W-:Y:S04]  /*2fc0*/  STG.E.64 desc[UR10][R12.64], R14 ;  /* 0x0000000e0c007986 */ /* 0x000fe8000c101b0a */
[----:B------:R-:W2:Y:S01]  /*2fd0*/  LDG.E.64 R26, desc[UR10][R10.64] ;  /* 0x0000000a0a1a7981 */ /* 0x000ea2000c1e1b00 */
[----:B------:R-:W-:-:S04]  /*2fe0*/  IMAD.WIDE R8, R19, 0x18, R2 ;  /* 0x0000001813087825 */ /* 0x000fc800078e0202 */
[----:B------:R-:W-:Y:S01]  /*2ff0*/  IMAD.WIDE R22, R17, 0x8, R10 ;  /* 0x0000000811167825 */ /* 0x000fe200078e020a */
[----:B--2---:R-:W-:-:S07]  /*3000*/  DADD R26, R14, -R26 ;  /* 0x000000000e1a7229 */ /* 0x004fce000000081a */
[----:B------:R0:W-:Y:S04]  /*3010*/  STG.E.64 desc[UR10][R8.64], R26 ;  /* 0x0000001a08007986 */ /* 0x0001e8000c101b0a */
[----:B------:R-:W2:Y:S01]  /*3020*/  LDG.E.64 R10, desc[UR10][R22.64] ;  /* 0x0000000a160a7981 */ /* 0x000ea2000c1e1b00 */
[----:B------:R-:W-:-:S04]  /*3030*/  IMAD.WIDE R24, R17, 0x8, R22 ;  /* 0x0000000811187825 */ /* 0x000fc800078e0216 */
[----:B0-----:R-:W-:Y:S01]  /*3040*/  IMAD.WIDE R8, R19, 0x20, R2 ;  /* 0x0000002013087825 */ /* 0x001fe200078e0202 */
[----:B--2---:R-:W-:-:S07]  /*3050*/  DADD R12, R26, -R10 ;  /* 0x000000001a0c7229 */ /* 0x004fce000000080a */
[----:B------:R0:W-:Y:S04]  /*3060*/  STG.E.64 desc[UR10][R8.64], R12 ;  /* 0x0000000c08007986 */ /* 0x0001e8000c101b0a */
[----:B------:R-:W0:Y:S01]  /*3070*/  LDG.E.64 R14, desc[UR10][R24.64] ;  /* 0x0000000a180e7981 */ /* 0x000e22000c1e1b00 */
[----:B------:R-:W-:Y:S01]  /*3080*/  IMAD.WIDE R10, R17, 0x8, R24 ;  /* 0x00000008110a7825 */ /* 0x000fe200078e0218 */
[----:B0-----:R-:W-:-:S03]  /*3090*/  DADD R12, R12, -R14 ;  /* 0x000000000c0c7229 */ /* 0x001fc6000000080e */
[----:B------:R-:W-:-:S05]  /*30a0*/  IMAD.WIDE R14, R19, 0x28, R2 ;  /* 0x00000028130e7825 */ /* 0x000fca00078e0202 */
[----:B------:R-:W-:Y:S04]  /*30b0*/  STG.E.64 desc[UR10][R14.64], R12 ;  /* 0x0000000c0e007986 */ /* 0x000fe8000c101b0a */
[----:B------:R-:W2:Y:S01]  /*30c0*/  LDG.E.64 R26, desc[UR10][R10.64] ;  /* 0x0000000a0a1a7981 */ /* 0x000ea2000c1e1b00 */
[----:B------:R-:W-:Y:S01]  /*30d0*/  IMAD.WIDE R8, R19, 0x30, R2 ;  /* 0x0000003013087825 */ /* 0x000fe200078e0202 */
[----:B--2---:R-:W-:-:S03]  /*30e0*/  DADD R22, R12, -R26 ;  /* 0x000000000c167229 */ /* 0x004fc6000000081a */
[----:B------:R-:W-:-:S04]  /*30f0*/  IMAD.WIDE R26, R17, 0x8, R10 ;  /* 0x00000008111a7825 */ /* 0x000fc800078e020a */
[----:B------:R0:W-:Y:S04]  /*3100*/  STG.E.64 desc[UR10][R8.64], R22 ;  /* 0x0000001608007986 */ /* 0x0001e8000c101b0a */
[----:B------:R-:W2:Y:S01]  /*3110*/  LDG.E.64 R10, desc[UR10][R26.64] ;  /* 0x0000000a1a0a7981 */ /* 0x000ea2000c1e1b00 */
[----:B------:R-:W-:-:S04]  /*3120*/  IMAD.WIDE R24, R19, 0x38, R2 ;  /* 0x0000003813187825 */ /* 0x000fc800078e0202 */
[----:B0-----:R-:W-:Y:S01]  /*3130*/  IMAD.WIDE R8, R17, 0x8, R26 ;  /* 0x0000000811087825 */ /* 0x001fe200078e021a */
[----:B--2---:R-:W-:-:S07]  /*3140*/  DADD R22, R22, -R10 ;  /* 0x0000000016167229 */ /* 0x004fce000000080a */
[----:B------:R0:W-:Y:S04]  /*3150*/  STG.E.64 desc[UR10][R24.64], R22 ;  /* 0x0000001618007986 */ /* 0x0001e8000c101b0a */
[----:B------:R-:W2:Y:S01]  /*3160*/  LDG.E.64 R12, desc[UR10][R8.64] ;  /* 0x0000000a080c7981 */ /* 0x000ea2000c1e1b00 */
[----:B------:R-:W-:Y:S01]  /*3170*/  IMAD.WIDE R14, R17, 0x8, R8 ;  /* 0x00000008110e7825 */ /* 0x000fe200078e0208 */
[----:B--2---:R-:W-:-:S03]  /*3180*/  DADD R10, R22, -R12 ;  /* 0x00000000160a7229 */ /* 0x004fc6000000080c */
[----:B------:R-:W-:-:S05]  /*3190*/  IMAD.WIDE R12, R19, 0x40, R2 ;  /* 0x00000040130c7825 */ /* 0x000fca00078e0202 */
[----:B------:R-:W-:Y:S04]  /*31a0*/  STG.E.64 desc[UR10][R12.64], R10 ;  /* 0x0000000a0c007986 */ /* 0x000fe8000c101b0a */
[----:B------:R1:W2:Y:S01]  /*31b0*/  LDG.E.64 R26, desc[UR10][R14.64] ;  /* 0x0000000a0e1a7981 */ /* 0x0002a2000c1e1b00 */
[----:B------:R-:W-:-:S04]  /*31c0*/  IMAD.WIDE R8, R19, 0x48, R2 ;  /* 0x0000004813087825 */ /* 0x000fc800078e0202 */
[----:B-1----:R-:W-:Y:S01]  /*31d0*/  IMAD.WIDE R14, R17, 0x8, R14 ;  /* 0x00000008110e7825 */ /* 0x002fe200078e020e */
[----:B--2---:R-:W-:-:S07]  /*31e0*/  DADD R26, R10, -R26 ;  /* 0x000000000a1a7229 */ /* 0x004fce000000081a */
[----:B------:R1:W-:Y:S04]  /*31f0*/  STG.E.64 desc[UR10][R8.64], R26 ;  /* 0x0000001a08007986 */ /* 0x0003e8000c101b0a */
[----:B0-----:R-:W2:Y:S01]  /*3200*/  LDG.E.64 R22, desc[UR10][R14.64] ;  /* 0x0000000a0e167981 */ /* 0x001ea2000c1e1b00 */
[----:B------:R-:W-:-:S04]  /*3210*/  IMAD.WIDE R24, R19, 0x50, R2 ;  /* 0x0000005013187825 */ /* 0x000fc800078e0202 */
[----:B-1----:R-:W-:Y:S01]  /*3220*/  IMAD.WIDE R8, R17, 0x8, R14 ;  /* 0x0000000811087825 */ /* 0x002fe200078e020e */
[----:B--2---:R-:W-:-:S07]  /*3230*/  DADD R22, R26, -R22 ;  /* 0x000000001a167229 */ /* 0x004fce0000000816 */
[----:B------:R0:W-:Y:S04]  /*3240*/  STG.E.64 desc[UR10][R24.64], R22 ;  /* 0x0000001618007986 */ /* 0x0001e8000c101b0a */
[----:B------:R-:W2:Y:S01]  /*3250*/  LDG.E.64 R10, desc[UR10][R8.64] ;  /* 0x0000000a080a7981 */ /* 0x000ea2000c1e1b00 */
[----:B------:R-:W-:-:S04]  /*3260*/  IMAD.WIDE R12, R19, 0x58, R2 ;  /* 0x00000058130c7825 */ /* 0x000fc800078e0202 */
[----:B------:R-:W-:Y:S01]  /*3270*/  IMAD.WIDE R14, R17, 0x8, R8 ;  /* 0x00000008110e7825 */ /* 0x000fe200078e0208 */
[----:B--2---:R-:W-:-:S07]  /*3280*/  DADD R10, R22, -R10 ;  /* 0x00000000160a7229 */ /* 0x004fce000000080a */
        /* <DEDUP_REMOVED lines=22> */
[----:B------:R-:W-:Y:S01]  /*33f0*/  IADD3 R0, PT, PT, R0, 0x10, RZ ;  /* 0x0000001000007810 */ /* 0x000fe20007ffe0ff */
[----:B------:R-:W-:-:S03]  /*3400*/  IMAD.WIDE R2, R19, 0x80, R2 ;  /* 0x0000008013027825 */ /* 0x000fc600078e0202 */
[----:B------:R-:W-:Y:S02]  /*3410*/  ISETP.NE.AND P0, PT, R0, RZ, PT ;  /* 0x000000ff0000720c */ /* 0x000fe40003f05270 */
[----:B-1----:R-:W-:Y:S02]  /*3420*/  MOV R8, R20 ;  /* 0x0000001400087202 */ /* 0x002fe40000000f00 */
[----:B------:R-:W-:Y:S02]  /*3430*/  IADD3 R20, P1, PT, -R4, R14, RZ ;  /* 0x0000000e04147210 */ /* 0x000fe40007f3e1ff */
[----:B------:R-:W-:Y:S02]  /*3440*/  MOV R9, R21 ;  /* 0x0000001500097202 */ /* 0x000fe40000000f00 */
[----:B------:R-:W-:Y:S01]  /*3450*/  IADD3.X R21, PT, PT, ~R5, R15, RZ, P1, !PT ;  /* 0x0000000f05157210 */ /* 0x000fe20000ffe5ff */
[----:B--2---:R-:W-:-:S07]  /*3460*/  DADD R24, R26, -R24 ;  /* 0x000000001a187229 */ /* 0x004fce0000000818 */
[----:B------:R2:W-:Y:S01]  /*3470*/  STG.E.64 desc[UR10][R2.64], R24 ;  /* 0x0000001802007986 */ /* 0x0005e2000c101b0a */
[----:B------:R-:W-:Y:S05]  /*3480*/  @P0 BRA `(.L_x_21) ;  /* 0xfffffff800a00947 */ /* 0x000fea000383ffff */
[----:B------:R-:W-:-:S07]  /*3490*/  IMAD.WIDE R20, R17, 0x80, R8 ;  /* 0x0000008011147825 */ /* 0x000fce00078e0208 */
.L_x_20:
[----:B------:R-:W-:-:S13]  /*34a0*/  ISETP.NE.AND P0, PT, R28, RZ, PT ;  /* 0x000000ff1c00720c */ /* 0x000fda0003f05270 */
[----:B------:R-:W-:Y:S05]  /*34b0*/  @!P0 EXIT ;  /* 0x000000000000894d */ /* 0x000fea0003800000 */
[----:B------:R-:W-:Y:S02]  /*34c0*/  ISETP.GE.U32.AND P0, PT, R28, 0x8, PT ;  /* 0x000000081c00780c */ /* 0x000fe40003f06070 */
[----:B------:R-:W-:-:S04]  /*34d0*/  LOP3.LUT R0, R16, 0x7, RZ, 0xc0, !PT ;  /* 0x0000000710007812 */ /* 0x000fc800078ec0ff */
[----:B------:R-:W-:-:S07]  /*34e0*/  ISETP.NE.AND P1, PT, R0, RZ, PT ;  /* 0x000000ff0000720c */ /* 0x000fce0003f25270 */
[----:B------:R-:W-:Y:S06]  /*34f0*/  @!P0 BRA `(.L_x_22) ;  /* 0x0000000000c08947 */ /* 0x000fec0003800000 */
[----:B------:R-:W-:-:S04]  /*3500*/  IMAD.WIDE R20, R17, 0x8, R20 ;  /* 0x0000000811147825 */ /* 0x000fc800078e0214 */
[----:B------:R-:W-:-:S05]  /*3510*/  IMAD.WIDE R6, R18, 0x8, R20 ;  /* 0x0000000812067825 */ /* 0x000fca00078e0214 */
[----:B------:R-:W3:Y:S01]  /*3520*/  LDG.E.64 R4, desc[UR10][R6.64] ;  /* 0x0000000a06047981 */ /* 0x000ee2000c1e1b00 */
[----:B------:R-:W-:-:S04]  /*3530*/  IMAD.WIDE R20, R17, 0x8, R20 ;  /* 0x0000000811147825 */ /* 0x000fc800078e0214 */
[----:B------:R-:W-:-:S04]  /*3540*/  IMAD.WIDE R8, R19, 0x8, R2 ;  /* 0x0000000813087825 */ /* 0x000fc800078e0202 */
[----:B------:R-:W-:Y:S01]  /*3550*/  IMAD.WIDE R12, R18, 0x8, R20 ;  /* 0x00000008120c7825 */ /* 0x000fe200078e0214 */
[----:B---3--:R-:W-:-:S07]  /*3560*/  DADD R4, R24, -R4 ;  /* 0x0000000018047229 */ /* 0x008fce0000000804 */
[----:B------:R3:W-:Y:S04]  /*3570*/  STG.E.64 desc[UR10][R8.64], R4 ;  /* 0x0000000408007986 */ /* 0x0007e8000c101b0a */
[----:B012---:R-:W2:Y:S01]  /*3580*/  LDG.E.64 R2, desc[UR10][R12.64] ;  /* 0x0000000a0c027981 */ /* 0x007ea2000c1e1b00 */
[----:B------:R-:W-:-:S04]  /*3590*/  IMAD.WIDE R20, R17, 0x8, R20 ;  /* 0x0000000811147825 */ /* 0x000fc800078e0214 */
[----:B------:R-:W-:-:S04]  /*35a0*/  IMAD.WIDE R10, R19, 0x8, R8 ;  /* 0x00000008130a7825 */ /* 0x000fc800078e0208 */
[----:B------:R-:W-:Y:S01]  /*35b0*/  IMAD.WIDE R22, R18, 0x8, R20 ;  /* 0x0000000812167825 */ /* 0x000fe200078e0214 */
[----:B--2---:R-:W-:-:S07]  /*35c0*/  DADD R2, R4, -R2 ;  /* 0x0000000004027229 */ /* 0x004fce0000000802 */
[----:B------:R0:W-:Y:S04]  /*35d0*/  STG.E.64 desc[UR10][R10.64], R2 ;  /* 0x000000020a007986 */ /* 0x0001e8000c101b0a */
[----:B------:R-:W2:Y:S01]  /*35e0*/  LDG.E.64 R6, desc[UR10][R22.64] ;  /* 0x0000000a16067981 */ /* 0x000ea2000c1e1b00 */
[----:B------:R-:W-:-:S04]  /*35f0*/  IMAD.WIDE R20, R17, 0x8, R20 ;  /* 0x0000000811147825 */ /* 0x000fc800078e0214 */
[----:B------:R-:W-:-:S04]  /*3600*/  IMAD.WIDE R14, R19, 0x8, R10 ;  /* 0x00000008130e7825 */ /* 0x000fc800078e020a */
[----:B------:R-:W-:Y:S01]  /*3610*/  IMAD.WIDE R24, R18, 0x8, R20 ;  /* 0x0000000812187825 */ /* 0x000fe200078e0214 */
[----:B--2---:R-:W-:-:S07]  /*3620*/  DADD R6, R2, -R6 ;  /* 0x0000000002067229 */ /* 0x004fce0000000806 */
[----:B------:R1:W-:Y:S04]  /*3630*/  STG.E.64 desc[UR10][R14.64], R6 ;  /* 0x000000060e007986 */ /* 0x0003e8000c101b0a */
[----:B---3--:R-:W2:Y:S01]  /*3640*/  LDG.E.64 R4, desc[UR10][R24.64] ;  /* 0x0000000a18047981 */ /* 0x008ea2000c1e1b00 */
[----:B------:R-:W-:-:S04]  /*3650*/  IMAD.WIDE R20, R17, 0x8, R20 ;  /* 0x0000000811147825 */ /* 0x000fc800078e0214 */
[----:B------:R-:W-:-:S04]  /*3660*/  IMAD.WIDE R8, R19, 0x8, R14 ;  /* 0x0000000813087825 */ /* 0x000fc800078e020e */
[----:B------:R-:W-:Y:S01]  /*3670*/  IMAD.WIDE R12, R18, 0x8, R20 ;  /* 0x00000008120c7825 */ /* 0x000fe200078e0214 */
[----:B--2---:R-:W-:-:S07]  /*3680*/  DADD R4, R6, -R4 ;  /* 0x0000000006047229 */ /* 0x004fce0000000804 */
[----:B------:R2:W-:Y:S04]  /*3690*/  STG.E.64 desc[UR10][R8.64], R4 ;  /* 0x0000000408007986 */ /* 0x0005e8000c101b0a */
[----:B0-----:R-:W3:Y:S01]  /*36a0*/  LDG.E.64 R2, desc[UR10][R12.64] ;  /* 0x0000000a0c027981 */ /* 0x001ee2000c1e1b00 */
[----:B------:R-:W-:-:S04]  /*36b0*/  IMAD.WIDE R20, R17, 0x8, R20 ;  /* 0x0000000811147825 */ /* 0x000fc800078e0214 */
[----:B------:R-:W-:-:S04]  /*36c0*/  IMAD.WIDE R10, R19, 0x8, R8 ;  /* 0x00000008130a7825 */ /* 0x000fc800078e0208 */
[----:B------:R-:W-:Y:S01]  /*36d0*/  IMAD.WIDE R22, R18, 0x8, R20 ;  /* 0x0000000812167825 */ /* 0x000fe200078e0214 */
[----:B---3--:R-:W-:-:S07]  /*36e0*/  DADD R2, R4, -R2 ;  /* 0x0000000004027229 */ /* 0x008fce0000000802 */
[----:B------:R0:W-:Y:S04]  /*36f0*/  STG.E.64 desc[UR10][R10.64], R2 ;  /* 0x000000020a007986 */ /* 0x0001e8000c101b0a */
[----:B-1----:R-:W3:Y:S01]  /*3700*/  LDG.E.64 R6, desc[UR10][R22.64] ;  /* 0x0000000a16067981 */ /* 0x002ee2000c1e1b00 */
[----:B------:R-:W-:-:S04]  /*3710*/  IMAD.WIDE R20, R17, 0x8, R20 ;  /* 0x0000000811147825 */ /* 0x000fc800078e0214 */
[----:B------:R-:W-:-:S04]  /*3720*/  IMAD.WIDE R14, R19, 0x8, R10 ;  /* 0x00000008130e7825 */ /* 0x000fc800078e020a */
[----:B------:R-:W-:Y:S01]  /*3730*/  IMAD.WIDE R26, R18, 0x8, R20 ;  /* 0x00000008121a7825 */ /* 0x000fe200078e0214 */
[----:B---3--:R-:W-:-:S07]  /*3740*/  DADD R6, R2, -R6 ;  /* 0x0000000002067229 */ /* 0x008fce0000000806 */
[----:B------:R3:W-:Y:S04]  /*3750*/  STG.E.64 desc[UR10][R14.64], R6 ;  /* 0x000000060e007986 */ /* 0x0007e8000c101b0a */
[----:B--2---:R-:W2:Y:S01]  /*3760*/  LDG.E.64 R4, desc[UR10][R26.64] ;  /* 0x0000000a1a047981 */ /* 0x004ea2000c1e1b00 */
[----:B------:R-:W-:-:S04]  /*3770*/  IMAD.WIDE R20, R17, 0x8, R20 ;  /* 0x0000000811147825 */ /* 0x000fc800078e0214 */
[----:B------:R-:W-:-:S04]  /*3780*/  IMAD.WIDE R8, R19, 0x8, R14 ;  /* 0x0000000813087825 */ /* 0x000fc800078e020e */
[----:B0-----:R-:W-:Y:S01]  /*3790*/  IMAD.WIDE R10, R18, 0x8, R20 ;  /* 0x00000008120a7825 */ /* 0x001fe200078e0214 */
[----:B--2---:R-:W-:-:S07]  /*37a0*/  DADD R4, R6, -R4 ;  /* 0x0000000006047229 */ /* 0x004fce0000000804 */
[----:B------:R3:W-:Y:S04]  /*37b0*/  STG.E.64 desc[UR10][R8.64], R4 ;  /* 0x0000000408007986 */ /* 0x0007e8000c101b0a */
[----:B------:R-:W2:Y:S01]  /*37c0*/  LDG.E.64 R24, desc[UR10][R10.64] ;  /* 0x0000000a0a187981 */ /* 0x000ea2000c1e1b00 */
[----:B------:R-:W-:Y:S01]  /*37d0*/  IMAD.WIDE R2, R19, 0x8, R8 ;  /* 0x0000000813027825 */ /* 0x000fe200078e0208 */
[----:B--2---:R-:W-:-:S07]  /*37e0*/  DADD R24, R4, -R24 ;  /* 0x0000000004187229 */ /* 0x004fce0000000818 */
[----:B------:R3:W-:Y:S04]  /*37f0*/  STG.E.64 desc[UR10][R2.64], R24 ;  /* 0x0000001802007986 */ /* 0x0007e8000c101b0a */
.L_x_22:
[----:B------:R-:W-:Y:S05]  /*3800*/  @!P1 EXIT ;  /* 0x000000000000994d */ /* 0x000fea0003800000 */
[----:B------:R-:W-:Y:S02]  /*3810*/  ISETP.GE.U32.AND P0, PT, R0, 0x4, PT ;  /* 0x000000040000780c */ /* 0x000fe40003f06070 */
[----:B------:R-:W-:-:S04]  /*3820*/  LOP3.LUT R16, R16, 0x3, RZ, 0xc0, !PT ;  /* 0x0000000310107812 */ /* 0x000fc800078ec0ff */
[----:B------:R-:W-:-:S07]  /*3830*/  ISETP.NE.AND P1, PT, R16, RZ, PT ;  /* 0x000000ff1000720c */ /* 0x000fce0003f25270 */
[----:B------:R-:W-:Y:S06]  /*3840*/  @!P0 BRA `(.L_x_23) ;  /* 0x0000000000608947 */ /* 0x000fec0003800000 */
[----:B------:R-:W-:-:S04]  /*3850*/  IMAD.WIDE R20, R17, 0x8, R20 ;  /* 0x0000000811147825 */ /* 0x000fc800078e0214 */
[----:B---3--:R-:W-:-:S05]  /*3860*/  IMAD.WIDE R8, R18, 0x8, R20 ;  /* 0x0000000812087825 */ /* 0x008fca00078e0214 */
        /* <DEDUP_REMOVED lines=15> */
[----:B---3--:R-:W-:Y:S01]  /*3960*/  IMAD.WIDE R4, R18, 0x8, R20 ;  /* 0x0000000812047825 */ /* 0x008fe200078e0214 */
[----:B--2---:R-:W-:-:S07]  /*3970*/  DADD R8, R6, -R2 ;  /* 0x0000000006087229 */ /* 0x004fce0000000802 */
[----:B------:R4:W-:Y:S04]  /*3980*/  STG.E.64 desc[UR10][R22.64], R8 ;  /* 0x0000000816007986 */ /* 0x0009e8000c101b0a */
[----:B------:R-:W2:Y:S01]  /*3990*/  LDG.E.64 R24, desc[UR10][R4.64] ;  /* 0x0000000a04187981 */ /* 0x000ea2000c1e1b00 */
[----:B------:R-:W-:Y:S01]  /*39a0*/  IMAD.WIDE R2, R19, 0x8, R22 ;  /* 0x0000000813027825 */ /* 0x000fe200078e0216 */
[----:B--2---:R-:W-:-:S07]  /*39b0*/  DADD R24, R8, -R24 ;  /* 0x0000000008187229 */ /* 0x004fce0000000818 */
[----:B------:R4:W-:Y:S04]  /*39c0*/  STG.E.64 desc[UR10][R2.64], R24 ;  /* 0x0000001802007986 */ /* 0x0009e8000c101b0a */
.L_x_23:
[----:B------:R-:W-:Y:S05]  /*39d0*/  @!P1 EXIT ;  /* 0x000000000000994d */ /* 0x000fea0003800000 */
[----:B---34-:R-:W-:Y:S01]  /*39e0*/  IMAD.WIDE R6, R17, 0x8, RZ ;  /* 0x0000000811067825 */ /* 0x018fe200078e02ff */
[----:B------:R-:W-:-:S03]  /*39f0*/  IADD3 R16, PT, PT, -R16, RZ, RZ ;  /* 0x000000ff10107210 */ /* 0x000fc60007ffe1ff */
[----:B012---:R-:W-:-:S04]  /*3a00*/  IMAD.WIDE R2, R19, 0x8, R2 ;  /* 0x0000000813027825 */ /* 0x007fc800078e0202 */
[----:B------:R-:W-:-:S03]  /*3a10*/  IMAD.WIDE R4, R18, 0x8, R6 ;  /* 0x0000000812047825 */ /* 0x000fc600078e0206 */
[----:B------:R-:W-:-:S04]  /*3a20*/  IADD3 R9, P0, PT, R4, R20, RZ ;  /* 0x0000001404097210 */ /* 0x000fc80007f1e0ff */
[----:B------:R-:W-:-:S09]  /*3a30*/  IADD3.X R20, PT, PT, R5, R21, RZ, P0, !PT ;  /* 0x0000001505147210 */ /* 0x000fd200007fe4ff */
.L_x_24:
[----:B------:R-:W-:Y:S02]  /*3a40*/  MOV R4, R9 ;  /* 0x0000000900047202 */ /* 0x000fe40000000f00 */
[----:B------:R-:W-:-:S06]  /*3a50*/  MOV R5, R20 ;  /* 0x0000001400057202 */ /* 0x000fcc0000000f00 */
[----:B------:R-:W2:Y:S01]  /*3a60*/  LDG.E.64 R4, desc[UR10][R4.64] ;  /* 0x0000000a04047981 */ /* 0x000ea2000c1e1b00 */
[----:B------:R-:W-:Y:S02]  /*3a70*/  IADD3 R16, PT, PT, R16, 0x1, RZ ;  /* 0x0000000110107810 */ /* 0x000fe40007ffe0ff */
[----:B------:R-:W-:Y:S02]  /*3a80*/  IADD3 R9, P1, PT, R6, R9, RZ ;  /* 0x0000000906097210 */ /* 0x000fe40007f3e0ff */
[----:B------:R-:W-:Y:S02]  /*3a90*/  ISETP.NE.AND P0, PT, R16, RZ, PT ;  /* 0x000000ff1000720c */ /* 0x000fe40003f05270 */
[----:B------:R-:W-:Y:S01]  /*3aa0*/  IADD3.X R20, PT, PT, R7, R20, RZ, P1, !PT ;  /* 0x0000001407147210 */ /* 0x000fe20000ffe4ff */
[----:B--2---:R-:W-:-:S07]  /*3ab0*/  DADD R24, -R4, R24 ;  /* 0x0000000004187229 */ /* 0x004fce0000000118 */
[----:B------:R0:W-:Y:S02]  /*3ac0*/  STG.E.64 desc[UR10][R2.64], R24 ;  /* 0x0000001802007986 */ /* 0x0001e4000c101b0a */
[----:B0-----:R-:W-:Y:S01]  /*3ad0*/  IMAD.WIDE R2, R19, 0x8, R2 ;  /* 0x0000000813027825 */ /* 0x001fe200078e0202 */
[----:B------:R-:W-:Y:S06]  /*3ae0*/  @P0 BRA `(.L_x_24) ;  /* 0xfffffffc00d40947 */ /* 0x000fec000383ffff */
[----:B------:R-:W-:Y:S05]  /*3af0*/  EXIT ;  /* 0x000000000000794d */ /* 0x000fea0003800000 */
.L_x_25:
[----:B------:R-:W-:-:S00]  /*3b00*/  BRA `(.L_x_25) ;  /* 0xfffffffc00fc7947 */ /* 0x000fc0000383ffff */
[----:B------:R-:W-:-:S00]  /*3b10*/  NOP ;  /* 0x0000000000007918 */ /* 0x000fc00000000000 */
        /* <DEDUP_REMOVED lines=14> */
.L_x_26:


//--------------------- .nv.shared.reserved.0     --------------------------
	.section	.nv.shared.reserved.0,"aw",@nobits
	.weak		__nv_reservedSMEM_offset_0_alias
	.size		__nv_reservedSMEM_offset_0_alias, 0, 64
	.other		__nv_reservedSMEM_offset_0_alias,@"STO_CUDA_RESERVED_SHARED STV_DEFAULT"
__nv_reservedSMEM_offset_0_alias:
	.zero		0
	.zero		64


//--------------------- .nv.constant0.neighborhoodSum3dKernel --------------------------
	.section	.nv.constant0.neighborhoodSum3dKernel,"a",@progbits
	.sectionflags	@""
	.align	4
.nv.constant0.neighborhoodSum3dKernel:
	.zero		952


//--------------------- SYMBOLS --------------------------

	.type		.nv.reservedSmem.offset0,@object
	.size		.nv.reservedSmem.offset0,0x4
